// auto-generated by cutlass_sweep.gemm — config: {"arch": "sm_90", "cluster_m": 4, "cluster_n": 4, "dtype": "tf32", "dtype_b": "tf32", "layout": "nt", "stages": 0, "tile_k": 32, "tile_m": 64, "tile_n": 256}
#include "cutlass/cutlass.h"
#include "cutlass/gemm/collective/collective_builder.hpp"
#include "cutlass/gemm/device/gemm_universal_adapter.h"
#include "cutlass/gemm/kernel/gemm_universal.hpp"
#include "cutlass/epilogue/collective/collective_builder.hpp"

using ElemA = cutlass::tfloat32_t;
using ElemB = cutlass::tfloat32_t;
using ElemCD = cutlass::tfloat32_t;
using Acc  = float;
using TileShape    = cute::Shape<cute::_64, cute::_256, cute::_32>;
using ClusterShape = cute::Shape<cute::_4, cute::_4, cute::_1>;

using CollectiveEpilogue = typename cutlass::epilogue::collective::CollectiveBuilder<
    cutlass::arch::Sm90, cutlass::arch::OpClassTensorOp,
    TileShape, ClusterShape,
    cutlass::epilogue::collective::EpilogueTileAuto,
    Acc, Acc,
    ElemCD, cutlass::layout::RowMajor, 128 / cutlass::sizeof_bits<ElemCD>::value,
    ElemCD, cutlass::layout::RowMajor, 128 / cutlass::sizeof_bits<ElemCD>::value,
    cutlass::epilogue::collective::EpilogueScheduleAuto
  >::CollectiveOp;

using CollectiveMainloop = typename cutlass::gemm::collective::CollectiveBuilder<
    cutlass::arch::Sm90, cutlass::arch::OpClassTensorOp,
    ElemA, cutlass::layout::RowMajor, 128 / cutlass::sizeof_bits<ElemA>::value,
    ElemB, cutlass::layout::ColumnMajor, 128 / cutlass::sizeof_bits<ElemB>::value,
    Acc,
    TileShape, ClusterShape,
    cutlass::gemm::collective::StageCountAutoCarveout<static_cast<int>(sizeof(typename CollectiveEpilogue::SharedStorage))>,
    cutlass::gemm::collective::KernelScheduleAuto
  >::CollectiveOp;

using GemmKernel = cutlass::gemm::kernel::GemmUniversal<
    cute::Shape<int,int,int,int>,
    CollectiveMainloop,
    CollectiveEpilogue
>;
using Gemm = cutlass::gemm::device::GemmUniversalAdapter<GemmKernel>;

// Force the device kernel symbol into the cubin without needing a host main.
auto* _anchor = &cutlass::device_kernel<GemmKernel>;


// ===== COMPILED SASS (sm_90a) =====

	.target	sm_90a

	.elftype	@"ET_EXEC"


//--------------------- .note.nv.tkinfo           --------------------------
	.section	.note.nv.tkinfo,"",@"SHT_NOTE"
	.sectionflags	@"SHF_NOTE_NV_TKINFO"
	.tkinfo
        /*0018*/ 	.word	0x00000002
        /*0030*/ 	.string	""
        /*0030*/ 	.string	"ptxas"
        /*0030*/ 	.string	"Cuda compilation tools, release 13.0, V13.0.88"
        /*0030*/ 	.string	"Build cuda_13.0.r13.0/compiler.36424714_0"
        /*0030*/ 	.string	"-arch sm_90a -m 64 "



//--------------------- .note.nv.cuinfo           --------------------------
	.section	.note.nv.cuinfo,"",@"SHT_NOTE"
	.sectionflags	@"SHF_NOTE_NV_CUINFO"
        /*0018*/ 	.short	0x0002
        /*001a*/ 	.short	0x005a
        /*001c*/ 	.short	0x0082
	.zero		2


//--------------------- .nv.info                  --------------------------
	.section	.nv.info,"",@"SHT_CUDA_INFO"
	.align	4


	//----- nvinfo : EIATTR_REGCOUNT
	.align		4
        /*0000*/ 	.byte	0x04, 0x2f
        /*0002*/ 	.short	(.L_15 - .L_14)
	.align		4
.L_14:
        /*0004*/ 	.word	index@(_ZN7cutlass13device_kernelINS_4gemm6kernel13GemmUniversalIN4cute5tupleIJiiiiEEENS1_10collective13CollectiveMmaINS1_34MainloopSm90TmaGmmaWarpSpecializedILi5ENS5_IJNS4_1CILi4EEESB_NSA_ILi1EEEEEENS1_32KernelTmaWarpSpecializedPingpongEEENS5_IJNSA_ILi64EEENSA_ILi256EEENSA_ILi32EEEEEENS_10tfloat32_tENS5_IJlSC_lEEESK_SL_NS4_8TiledMMAINS4_8MMA_AtomIJNS4_4SM904GMMA30MMA_64x256x8_F32TF32TF32_SS_TNILNSP_7ScaleInE1ELSR_1EEEEEENS4_6LayoutINS5_IJSC_SC_SC_EEENS5_IJNSA_ILi0EEESW_SW_EEEEENS5_IJNS4_10UnderscoreESZ_SZ_EEEEENS4_23SM90_TMA_LOAD_MULTICASTENS4_14ComposedLayoutINS4_7SwizzleILi3ELi4ELi3EEENS4_18smem_ptr_flag_bitsILi32EEENSU_INS5_IJNSA_ILi8EEESI_EEENS5_IJSI_SC_EEEEEEEvNS4_8identityES12_S1C_vS1D_EENS_8epilogue10collective6detail29Sm90TmaWarpSpecializedAdapterINS1G_15DefaultEpilogueISK_SL_SL_NS1F_6thread17LinearCombinationISK_Li1EffLNS1K_9ScaleType4KindE0ELNS_15FloatRoundStyleE2ESK_EENS1_15EpilogueDefaultEEEEEvvEEEEvNT_6ParamsE)
        /*0008*/ 	.word	0x000000a8


	//----- nvinfo : EIATTR_FRAME_SIZE
	.align		4
.L_15:
        /*000c*/ 	.byte	0x04, 0x11
        /*000e*/ 	.short	(.L_17 - .L_16)
	.align		4
.L_16:
        /*0010*/ 	.word	index@(_ZN7cutlass13device_kernelINS_4gemm6kernel13GemmUniversalIN4cute5tupleIJiiiiEEENS1_10collective13CollectiveMmaINS1_34MainloopSm90TmaGmmaWarpSpecializedILi5ENS5_IJNS4_1CILi4EEESB_NSA_ILi1EEEEEENS1_32KernelTmaWarpSpecializedPingpongEEENS5_IJNSA_ILi64EEENSA_ILi256EEENSA_ILi32EEEEEENS_10tfloat32_tENS5_IJlSC_lEEESK_SL_NS4_8TiledMMAINS4_8MMA_AtomIJNS4_4SM904GMMA30MMA_64x256x8_F32TF32TF32_SS_TNILNSP_7ScaleInE1ELSR_1EEEEEENS4_6LayoutINS5_IJSC_SC_SC_EEENS5_IJNSA_ILi0EEESW_SW_EEEEENS5_IJNS4_10UnderscoreESZ_SZ_EEEEENS4_23SM90_TMA_LOAD_MULTICASTENS4_14ComposedLayoutINS4_7SwizzleILi3ELi4ELi3EEENS4_18smem_ptr_flag_bitsILi32EEENSU_INS5_IJNSA_ILi8EEESI_EEENS5_IJSI_SC_EEEEEEEvNS4_8identityES12_S1C_vS1D_EENS_8epilogue10collective6detail29Sm90TmaWarpSpecializedAdapterINS1G_15DefaultEpilogueISK_SL_SL_NS1F_6thread17LinearCombinationISK_Li1EffLNS1K_9ScaleType4KindE0ELNS_15FloatRoundStyleE2ESK_EENS1_15EpilogueDefaultEEEEEvvEEEEvNT_6ParamsE)
        /*0014*/ 	.word	0x00000008


	//----- nvinfo : EIATTR_MIN_STACK_SIZE
	.align		4
.L_17:
        /*0018*/ 	.byte	0x04, 0x12
        /*001a*/ 	.short	(.L_19 - .L_18)
	.align		4
.L_18:
        /*001c*/ 	.word	index@(_ZN7cutlass13device_kernelINS_4gemm6kernel13GemmUniversalIN4cute5tupleIJiiiiEEENS1_10collective13CollectiveMmaINS1_34MainloopSm90TmaGmmaWarpSpecializedILi5ENS5_IJNS4_1CILi4EEESB_NSA_ILi1EEEEEENS1_32KernelTmaWarpSpecializedPingpongEEENS5_IJNSA_ILi64EEENSA_ILi256EEENSA_ILi32EEEEEENS_10tfloat32_tENS5_IJlSC_lEEESK_SL_NS4_8TiledMMAINS4_8MMA_AtomIJNS4_4SM904GMMA30MMA_64x256x8_F32TF32TF32_SS_TNILNSP_7ScaleInE1ELSR_1EEEEEENS4_6LayoutINS5_IJSC_SC_SC_EEENS5_IJNSA_ILi0EEESW_SW_EEEEENS5_IJNS4_10UnderscoreESZ_SZ_EEEEENS4_23SM90_TMA_LOAD_MULTICASTENS4_14ComposedLayoutINS4_7SwizzleILi3ELi4ELi3EEENS4_18smem_ptr_flag_bitsILi32EEENSU_INS5_IJNSA_ILi8EEESI_EEENS5_IJSI_SC_EEEEEEEvNS4_8identityES12_S1C_vS1D_EENS_8epilogue10collective6detail29Sm90TmaWarpSpecializedAdapterINS1G_15DefaultEpilogueISK_SL_SL_NS1F_6thread17LinearCombinationISK_Li1EffLNS1K_9ScaleType4KindE0ELNS_15FloatRoundStyleE2ESK_EENS1_15EpilogueDefaultEEEEEvvEEEEvNT_6ParamsE)
        /*0020*/ 	.word	0x00000008
.L_19:


//--------------------- .nv.compat                --------------------------
	.section	.nv.compat,"",@"SHT_CUDA_COMPAT_INFO"
	.align	4
        /*0000*/ 	.byte	0x02, 0x09, 0x01, 0x00, 0x02, 0x02, 0x04, 0x00, 0x02, 0x05, 0x05, 0x00, 0x03, 0x07, 0x01, 0x01
        /*0010*/ 	.byte	0x02, 0x03, 0x01, 0x00, 0x02, 0x06, 0x01, 0x00, 0x04, 0x0b, 0x08, 0x00, 0x00, 0x00, 0x00, 0x00
        /*0020*/ 	.byte	0x00, 0x00, 0x00, 0x00


//--------------------- .nv.info._ZN7cutlass13device_kernelINS_4gemm6kernel13GemmUniversalIN4cute5tupleIJiiiiEEENS1_10collective13CollectiveMmaINS1_34MainloopSm90TmaGmmaWarpSpecializedILi5ENS5_IJNS4_1CILi4EEESB_NSA_ILi1EEEEEENS1_32KernelTmaWarpSpecializedPingpongEEENS5_IJNSA_ILi64EEENSA_ILi256EEENSA_ILi32EEEEEENS_10tfloat32_tENS5_IJlSC_lEEESK_SL_NS4_8TiledMMAINS4_8MMA_AtomIJNS4_4SM904GMMA30MMA_64x256x8_F32TF32TF32_SS_TNILNSP_7ScaleInE1ELSR_1EEEEEENS4_6LayoutINS5_IJSC_SC_SC_EEENS5_IJNSA_ILi0EEESW_SW_EEEEENS5_IJNS4_10UnderscoreESZ_SZ_EEEEENS4_23SM90_TMA_LOAD_MULTICASTENS4_14ComposedLayoutINS4_7SwizzleILi3ELi4ELi3EEENS4_18smem_ptr_flag_bitsILi32EEENSU_INS5_IJNSA_ILi8EEESI_EEENS5_IJSI_SC_EEEEEEEvNS4_8identityES12_S1C_vS1D_EENS_8epilogue10collective6detail29Sm90TmaWarpSpecializedAdapterINS1G_15DefaultEpilogueISK_SL_SL_NS1F_6thread17LinearCombinationISK_Li1EffLNS1K_9ScaleType4KindE0ELNS_15FloatRoundStyleE2ESK_EENS1_15EpilogueDefaultEEEEEvvEEEEvNT_6ParamsE --------------------------
	.section	.nv.info._ZN7cutlass13device_kernelINS_4gemm6kernel13GemmUniversalIN4cute5tupleIJiiiiEEENS1_10collective13CollectiveMmaINS1_34MainloopSm90TmaGmmaWarpSpecializedILi5ENS5_IJNS4_1CILi4EEESB_NSA_ILi1EEEEEENS1_32KernelTmaWarpSpecializedPingpongEEENS5_IJNSA_ILi64EEENSA_ILi256EEENSA_ILi32EEEEEENS_10tfloat32_tENS5_IJlSC_lEEESK_SL_NS4_8TiledMMAINS4_8MMA_AtomIJNS4_4SM904GMMA30MMA_64x256x8_F32TF32TF32_SS_TNILNSP_7ScaleInE1ELSR_1EEEEEENS4_6LayoutINS5_IJSC_SC_SC_EEENS5_IJNSA_ILi0EEESW_SW_EEEEENS5_IJNS4_10UnderscoreESZ_SZ_EEEEENS4_23SM90_TMA_LOAD_MULTICASTENS4_14ComposedLayoutINS4_7SwizzleILi3ELi4ELi3EEENS4_18smem_ptr_flag_bitsILi32EEENSU_INS5_IJNSA_ILi8EEESI_EEENS5_IJSI_SC_EEEEEEEvNS4_8identityES12_S1C_vS1D_EENS_8epilogue10collective6detail29Sm90TmaWarpSpecializedAdapterINS1G_15DefaultEpilogueISK_SL_SL_NS1F_6thread17LinearCombinationISK_Li1EffLNS1K_9ScaleType4KindE0ELNS_15FloatRoundStyleE2ESK_EENS1_15EpilogueDefaultEEEEEvvEEEEvNT_6ParamsE,"",@"SHT_CUDA_INFO"
	.sectionflags	@""
	.align	4


	//----- nvinfo : EIATTR_CUDA_API_VERSION
	.align		4
        /*0000*/ 	.byte	0x04, 0x37
        /*0002*/ 	.short	(.L_21 - .L_20)
.L_20:
        /*0004*/ 	.word	0x00000082


	//----- nvinfo : EIATTR_KPARAM_INFO
	.align		4
.L_21:
        /*0008*/ 	.byte	0x04, 0x17
        /*000a*/ 	.short	(.L_23 - .L_22)
.L_22:
        /*000c*/ 	.word	0x00000000
        /*0010*/ 	.short	0x0000
        /*0012*/ 	.short	0x0070
        /*0014*/ 	.byte	0x00, 0xf0, 0x01, 0x10


	//----- nvinfo : EIATTR_SPARSE_MMA_MASK
	.align		4
.L_23:
        /*0018*/ 	.byte	0x03, 0x50
        /*001a*/ 	.short	0x0000


	//----- nvinfo : EIATTR_MAXREG_COUNT
	.align		4
        /*001c*/ 	.byte	0x03, 0x1b
        /*001e*/ 	.short	0x00a8


	//----- nvinfo : EIATTR_NUM_BARRIERS
	.align		4
        /*0020*/ 	.byte	0x02, 0x4c
        /*0022*/ 	.byte	0x01
	.zero		1


	//----- nvinfo : EIATTR_EXTERNS
	.align		4
        /*0024*/ 	.byte	0x04, 0x0f
        /*0026*/ 	.short	(.L_25 - .L_24)


	//   ....[0]....
	.align		4
.L_24:
        /*0028*/ 	.word	index@(__assertfail)


	//----- nvinfo : EIATTR_ANNOTATIONS
	.align		4
.L_25:
        /*002c*/ 	.byte	0x04, 0x55
        /*002e*/ 	.short	(.L_27 - .L_26)


	//   ....[0]....
.L_26:
        /*0030*/ 	.word	0x00000001
        /*0034*/ 	.byte	0xf0, 0x0d, 0x00, 0x00, 0x01, 0x00, 0x00, 0x00, 0x80, 0x9f, 0x00, 0x00, 0x01, 0x00, 0x00, 0x00
        /*0044*/ 	.byte	0x50, 0xad, 0x00, 0x00


	//----- nvinfo : EIATTR_MERCURY_ISA_VERSION
	.align		4
.L_27:
        /*0048*/ 	.byte	0x03, 0x5f
        /*004a*/ 	.short	0x0101


	//----- nvinfo : EIATTR_INT_WARP_WIDE_INSTR_OFFSETS
	.align		4
        /*004c*/ 	.byte	0x04, 0x31
        /*004e*/ 	.short	(.L_29 - .L_28)


	//   ....[0]....
.L_28:
        /*0050*/ 	.word	0x000005c0


	//   ....[1]....
        /*0054*/ 	.word	0x000005e0


	//   ....[2]....
        /*0058*/ 	.word	0x00000600


	//   ....[3]....
        /*005c*/ 	.word	0x000006f0


	//   ....[4]....
        /*0060*/ 	.word	0x00000710


	//   ....[5]....
        /*0064*/ 	.word	0x00000720


	//   ....[6]....
        /*0068*/ 	.word	0x000007d0


	//   ....[7]....
        /*006c*/ 	.word	0x00000820


	//   ....[8]....
        /*0070*/ 	.word	0x000020c0


	//----- nvinfo : EIATTR_COOP_GROUP_MASK_REGIDS
	.align		4
.L_29:
        /*0074*/ 	.byte	0x04, 0x29
        /*0076*/ 	.short	(.L_31 - .L_30)


	//   ....[0]....
.L_30:
        /*0078*/ 	.word	0xffffffff


	//   ....[1]....
        /*007c*/ 	.word	0xffffffff


	//   ....[2]....
        /*0080*/ 	.word	0xffffffff


	//   ....[3]....
        /*0084*/ 	.word	0xffffffff


	//   ....[4]....
        /*0088*/ 	.word	0xffffffff


	//   ....[5]....
        /*008c*/ 	.word	0xffffffff


	//   ....[6]....
        /*0090*/ 	.word	0xffffffff


	//----- nvinfo : EIATTR_COOP_GROUP_INSTR_OFFSETS
	.align		4
.L_31:
        /*0094*/ 	.byte	0x04, 0x28
        /*0096*/ 	.short	(.L_33 - .L_32)


	//   ....[0]....
.L_32:
        /*0098*/ 	.word	0x00000070


	//   ....[1]....
        /*009c*/ 	.word	0x00000080


	//   ....[2]....
        /*00a0*/ 	.word	0x00000140


	//   ....[3]....
        /*00a4*/ 	.word	0x00000350


	//   ....[4]....
        /*00a8*/ 	.word	0x00000390


	//   ....[5]....
        /*00ac*/ 	.word	0x00000740


	//   ....[6]....
        /*00b0*/ 	.word	0x00000990


	//----- nvinfo : EIATTR_REG_RECONFIG
	.align		4
.L_33:
        /*00b4*/ 	.byte	0x01, 0x54
	.zero		2


	//----- nvinfo : EIATTR_SYSCALL_OFFSETS
	.align		4
        /*00b8*/ 	.byte	0x04, 0x46
        /*00ba*/ 	.short	(.L_35 - .L_34)


	//   ....[0]....
.L_34:
        /*00bc*/ 	.word	0x00001820


	//----- nvinfo : EIATTR_MBARRIER_INSTR_OFFSETS
	.align		4
.L_35:
        /*00c0*/ 	.byte	0x04, 0x39
        /*00c2*/ 	.short	(.L_37 - .L_36)


	//   ....[0]....
.L_36:
        /*00c4*/ 	.word	0x00000280
        /*00c8*/ 	.word	0x000000ff
        /*00cc*/ 	.word	0x00000000
        /*00d0*/ 	.short	0x0100
        /*00d2*/ 	.byte	0x08
	.zero		1


	//   ....[1]....
        /*00d4*/ 	.word	0x00000290
        /*00d8*/ 	.word	0x000000ff
        /*00dc*/ 	.word	0x00000028
        /*00e0*/ 	.short	0x0100
        /*00e2*/ 	.byte	0x08
	.zero		1


	//   ....[2]....
        /*00e4*/ 	.word	0x000002a0
        /*00e8*/ 	.word	0x000000ff
        /*00ec*/ 	.word	0x00000008
        /*00f0*/ 	.short	0x0100
        /*00f2*/ 	.byte	0x08
	.zero		1


	//   ....[3]....
        /*00f4*/ 	.word	0x000002b0
        /*00f8*/ 	.word	0x000000ff
        /*00fc*/ 	.word	0x00000030
        /*0100*/ 	.short	0x0100
        /*0102*/ 	.byte	0x08
	.zero		1


	//   ....[4]....
        /*0104*/ 	.word	0x000002c0
        /*0108*/ 	.word	0x000000ff
        /*010c*/ 	.word	0x00000010
        /*0110*/ 	.short	0x0100
        /*0112*/ 	.byte	0x08
	.zero		1


	//   ....[5]....
        /*0114*/ 	.word	0x000002d0
        /*0118*/ 	.word	0x000000ff
        /*011c*/ 	.word	0x00000038
        /*0120*/ 	.short	0x0100
        /*0122*/ 	.byte	0x08
	.zero		1


	//   ....[6]....
        /*0124*/ 	.word	0x000002e0
        /*0128*/ 	.word	0x000000ff
        /*012c*/ 	.word	0x00000018
        /*0130*/ 	.short	0x0100
        /*0132*/ 	.byte	0x08
	.zero		1


	//   ....[7]....
        /*0134*/ 	.word	0x000002f0
        /*0138*/ 	.word	0x000000ff
        /*013c*/ 	.word	0x00000040
        /*0140*/ 	.short	0x0100
        /*0142*/ 	.byte	0x08
	.zero		1


	//   ....[8]....
        /*0144*/ 	.word	0x00000300
        /*0148*/ 	.word	0x000000ff
        /*014c*/ 	.word	0x00000020
        /*0150*/ 	.short	0x0100
        /*0152*/ 	.byte	0x08
	.zero		1


	//   ....[9]....
        /*0154*/ 	.word	0x00000310
        /*0158*/ 	.word	0x000000ff
        /*015c*/ 	.word	0x00000048
        /*0160*/ 	.short	0x0100
        /*0162*/ 	.byte	0x08
	.zero		1


	//   ....[10]....
        /*0164*/ 	.word	0x00000850
        /*0168*/ 	.word	0x000000ff
        /*016c*/ 	.word	0x00000080
        /*0170*/ 	.short	0x0100
        /*0172*/ 	.byte	0x08
	.zero		1


	//   ....[11]....
        /*0174*/ 	.word	0x000008e0
        /*0178*/ 	.word	0x000000ff
        /*017c*/ 	.word	0x00000088
        /*0180*/ 	.short	0x0100
        /*0182*/ 	.byte	0x08
	.zero		1


	//   ....[12]....
        /*0184*/ 	.word	0x00000910
        /*0188*/ 	.word	0x000000ff
        /*018c*/ 	.word	0x00000060
        /*0190*/ 	.short	0x0100
        /*0192*/ 	.byte	0x09
	.zero		1


	//   ....[13]....
        /*0194*/ 	.word	0x00000920
        /*0198*/ 	.word	0x000000ff
        /*019c*/ 	.word	0x00000068
        /*01a0*/ 	.short	0x0100
        /*01a2*/ 	.byte	0x09
	.zero		1


	//   ....[14]....
        /*01a4*/ 	.word	0x00000930
        /*01a8*/ 	.word	0x000000ff
        /*01ac*/ 	.word	0x00000070
        /*01b0*/ 	.short	0x0100
        /*01b2*/ 	.byte	0x09
	.zero		1


	//   ....[15]....
        /*01b4*/ 	.word	0x00000940
        /*01b8*/ 	.word	0x000000ff
        /*01bc*/ 	.word	0x00000078
        /*01c0*/ 	.short	0x0100
        /*01c2*/ 	.byte	0x09
	.zero		1


	//   ....[16]....
        /*01c4*/ 	.word	0x00001700
        /*01c8*/ 	.word	0x0000009f
        /*01cc*/ 	.word	0x00000000
        /*01d0*/ 	.short	0x010a
        /*01d2*/ 	.byte	0x2a
	.zero		1


	//   ....[17]....
        /*01d4*/ 	.word	0x000018a0
        /*01d8*/ 	.word	0x00000003
        /*01dc*/ 	.word	0x00000000
        /*01e0*/ 	.short	0x010a
        /*01e2*/ 	.byte	0x3f
	.zero		1


	//   ....[18]....
        /*01e4*/ 	.word	0x00001900
        /*01e8*/ 	.word	0x00000003
        /*01ec*/ 	.word	0x00000000
        /*01f0*/ 	.short	0x010a
        /*01f2*/ 	.byte	0x3f
	.zero		1


	//   ....[19]....
        /*01f4*/ 	.word	0x00001c90
        /*01f8*/ 	.word	0x000000ff
        /*01fc*/ 	.word	0x00000000
        /*0200*/ 	.short	0x010a
        /*0202*/ 	.byte	0x04
	.zero		1


	//   ....[20]....
        /*0204*/ 	.word	0x00001cd0
        /*0208*/ 	.word	0x000000ff
        /*020c*/ 	.word	0x00000000
        /*0210*/ 	.short	0x010a
        /*0212*/ 	.byte	0x04
	.zero		1


	//   ....[21]....
        /*0214*/ 	.word	0x00001f60
        /*0218*/ 	.word	0x00000005
        /*021c*/ 	.word	0x00000000
        /*0220*/ 	.short	0x0101
        /*0222*/ 	.byte	0x3f
	.zero		1


	//   ....[22]....
        /*0224*/ 	.word	0x00002060
        /*0228*/ 	.word	0x000000a0
        /*022c*/ 	.word	0x00000000
        /*0230*/ 	.short	0x0101
        /*0232*/ 	.byte	0x2d
	.zero		1


	//   ....[23]....
        /*0234*/ 	.word	0x00002160
        /*0238*/ 	.word	0x00000003
        /*023c*/ 	.word	0x00000000
        /*0240*/ 	.short	0x0101
        /*0242*/ 	.byte	0x3f
	.zero		1


	//   ....[24]....
        /*0244*/ 	.word	0x00002220
        /*0248*/ 	.word	0x0000009f
        /*024c*/ 	.word	0x00000010
        /*0250*/ 	.short	0x010a
        /*0252*/ 	.byte	0x2a
	.zero		1


	//   ....[25]....
        /*0254*/ 	.word	0x00009fa0
        /*0258*/ 	.word	0x000000a2
        /*025c*/ 	.word	0x00000000
        /*0260*/ 	.short	0x0101
        /*0262*/ 	.byte	0x2d
	.zero		1


	//   ....[26]....
        /*0264*/ 	.word	0x0000aa70
        /*0268*/ 	.word	0x0000000a
        /*026c*/ 	.word	0x00000028
        /*0270*/ 	.short	0x010a
        /*0272*/ 	.byte	0x3f
	.zero		1


	//   ....[27]....
        /*0274*/ 	.word	0x0000ae60
        /*0278*/ 	.word	0x00000005
        /*027c*/ 	.word	0x00000088
        /*0280*/ 	.short	0x0101
        /*0282*/ 	.byte	0x3f
	.zero		1


	//   ....[28]....
        /*0284*/ 	.word	0x0000b5e0
        /*0288*/ 	.word	0x00000009
        /*028c*/ 	.word	0x00000000
        /*0290*/ 	.short	0x010a
        /*0292*/ 	.byte	0x3f
	.zero		1


	//   ....[29]....
        /*0294*/ 	.word	0x0000b660
        /*0298*/ 	.word	0x00000008
        /*029c*/ 	.word	0x00000000
        /*02a0*/ 	.short	0x010a
        /*02a2*/ 	.byte	0x3f
	.zero		1


	//   ....[30]....
        /*02a4*/ 	.word	0x0000b6f0
        /*02a8*/ 	.word	0x00000009
        /*02ac*/ 	.word	0x00000000
        /*02b0*/ 	.short	0x010a
        /*02b2*/ 	.byte	0x3f
	.zero		1


	//   ....[31]....
        /*02b4*/ 	.word	0x0000b780
        /*02b8*/ 	.word	0x00000006
        /*02bc*/ 	.word	0x00000000
        /*02c0*/ 	.short	0x010a
        /*02c2*/ 	.byte	0x3f
	.zero		1


	//   ....[32]....
        /*02c4*/ 	.word	0x0000b810
        /*02c8*/ 	.word	0x00000003
        /*02cc*/ 	.word	0x00000000
        /*02d0*/ 	.short	0x010a
        /*02d2*/ 	.byte	0x3f
	.zero		1


	//   ....[33]....
        /*02d4*/ 	.word	0x0000b870
        /*02d8*/ 	.word	0x000000a1
        /*02dc*/ 	.word	0x00000000
        /*02e0*/ 	.short	0x010a
        /*02e2*/ 	.byte	0x3f
	.zero		1


	//   ....[34]....
        /*02e4*/ 	.word	0x0000b8c0
        /*02e8*/ 	.word	0x00000003
        /*02ec*/ 	.word	0x00000000
        /*02f0*/ 	.short	0x010a
        /*02f2*/ 	.byte	0x3f
	.zero		1


	//   ....[35]....
        /*02f4*/ 	.word	0x0000b920
        /*02f8*/ 	.word	0x00000005
        /*02fc*/ 	.word	0x00000000
        /*0300*/ 	.short	0x010a
        /*0302*/ 	.byte	0x3f
	.zero		1


	//   ....[36]....
        /*0304*/ 	.word	0x0000b970
        /*0308*/ 	.word	0x000000a1
        /*030c*/ 	.word	0x00000010
        /*0310*/ 	.short	0x010a
        /*0312*/ 	.byte	0x3f
	.zero		1


	//   ....[37]....
        /*0314*/ 	.word	0x0000ba40
        /*0318*/ 	.word	0x0000000a
        /*031c*/ 	.word	0x00000028
        /*0320*/ 	.short	0x010a
        /*0322*/ 	.byte	0x3f
	.zero		1


	//   ....[38]....
        /*0324*/ 	.word	0x0000bb10
        /*0328*/ 	.word	0x00000009
        /*032c*/ 	.word	0x00000000
        /*0330*/ 	.short	0x010a
        /*0332*/ 	.byte	0x3f
	.zero		1


	//   ....[39]....
        /*0334*/ 	.word	0x0000bb60
        /*0338*/ 	.word	0x00000008
        /*033c*/ 	.word	0x00000000
        /*0340*/ 	.short	0x010a
        /*0342*/ 	.byte	0x3f
	.zero		1


	//   ....[40]....
        /*0344*/ 	.word	0x0000bbb0
        /*0348*/ 	.word	0x00000009
        /*034c*/ 	.word	0x00000000
        /*0350*/ 	.short	0x010a
        /*0352*/ 	.byte	0x3f
	.zero		1


	//   ....[41]....
        /*0354*/ 	.word	0x0000bc00
        /*0358*/ 	.word	0x00000006
        /*035c*/ 	.word	0x00000000
        /*0360*/ 	.short	0x010a
        /*0362*/ 	.byte	0x3f
	.zero		1


	//----- nvinfo : EIATTR_NUM_MBARRIERS
	.align		4
.L_37:
        /*0364*/ 	.byte	0x03, 0x38
        /*0366*/ 	.short	0x0010


	//----- nvinfo : EIATTR_EXIT_INSTR_OFFSETS
	.align		4
        /*0368*/ 	.byte	0x04, 0x1c
        /*036a*/ 	.short	(.L_39 - .L_38)


	//   ....[0]....
.L_38:
        /*036c*/ 	.word	0x00001430


	//   ....[1]....
        /*0370*/ 	.word	0x00001490


	//   ....[2]....
        /*0374*/ 	.word	0x0000a630


	//   ....[3]....
        /*0378*/ 	.word	0x0000a660


	//   ....[4]....
        /*037c*/ 	.word	0x0000b860


	//----- nvinfo : EIATTR_MAX_THREADS
	.align		4
.L_39:
        /*0380*/ 	.byte	0x04, 0x05
        /*0382*/ 	.short	(.L_41 - .L_40)
.L_40:
        /*0384*/ 	.word	0x00000180
        /*0388*/ 	.word	0x00000001
        /*038c*/ 	.word	0x00000001


	//----- nvinfo : EIATTR_CRS_STACK_SIZE
	.align		4
.L_41:
        /*0390*/ 	.byte	0x04, 0x1e
        /*0392*/ 	.short	(.L_43 - .L_42)
.L_42:
        /*0394*/ 	.word	0x00000000


	//----- nvinfo : EIATTR_CBANK_PARAM_SIZE
	.align		4
.L_43:
        /*0398*/ 	.byte	0x03, 0x19
        /*039a*/ 	.short	0x0470


	//----- nvinfo : EIATTR_PARAM_CBANK
	.align		4
        /*039c*/ 	.byte	0x04, 0x0a
        /*039e*/ 	.short	(.L_45 - .L_44)
	.align		4
.L_44:
        /*03a0*/ 	.word	index@(.nv.constant0._ZN7cutlass13device_kernelINS_4gemm6kernel13GemmUniversalIN4cute5tupleIJiiiiEEENS1_10collective13CollectiveMmaINS1_34MainloopSm90TmaGmmaWarpSpecializedILi5ENS5_IJNS4_1CILi4EEESB_NSA_ILi1EEEEEENS1_32KernelTmaWarpSpecializedPingpongEEENS5_IJNSA_ILi64EEENSA_ILi256EEENSA_ILi32EEEEEENS_10tfloat32_tENS5_IJlSC_lEEESK_SL_NS4_8TiledMMAINS4_8MMA_AtomIJNS4_4SM904GMMA30MMA_64x256x8_F32TF32TF32_SS_TNILNSP_7ScaleInE1ELSR_1EEEEEENS4_6LayoutINS5_IJSC_SC_SC_EEENS5_IJNSA_ILi0EEESW_SW_EEEEENS5_IJNS4_10UnderscoreESZ_SZ_EEEEENS4_23SM90_TMA_LOAD_MULTICASTENS4_14ComposedLayoutINS4_7SwizzleILi3ELi4ELi3EEENS4_18smem_ptr_flag_bitsILi32EEENSU_INS5_IJNSA_ILi8EEESI_EEENS5_IJSI_SC_EEEEEEEvNS4_8identityES12_S1C_vS1D_EENS_8epilogue10collective6detail29Sm90TmaWarpSpecializedAdapterINS1G_15DefaultEpilogueISK_SL_SL_NS1F_6thread17LinearCombinationISK_Li1EffLNS1K_9ScaleType4KindE0ELNS_15FloatRoundStyleE2ESK_EENS1_15EpilogueDefaultEEEEEvvEEEEvNT_6ParamsE)
        /*03a4*/ 	.short	0x0210
        /*03a6*/ 	.short	0x0470


	//----- nvinfo : EIATTR_SW_WAR
	.align		4
.L_45:
        /*03a8*/ 	.byte	0x04, 0x36
        /*03aa*/ 	.short	(.L_47 - .L_46)
.L_46:
        /*03ac*/ 	.word	0x00000008
.L_47:


//--------------------- .nv.callgraph             --------------------------
	.section	.nv.callgraph,"",@"SHT_CUDA_CALLGRAPH"
	.align	4
	.sectionentsize	8
	.align		4
        /*0000*/ 	.word	0x00000000
	.align		4
        /*0004*/ 	.word	0xffffffff
	.align		4
        /*0008*/ 	.word	index@(_ZN7cutlass13device_kernelINS_4gemm6kernel13GemmUniversalIN4cute5tupleIJiiiiEEENS1_10collective13CollectiveMmaINS1_34MainloopSm90TmaGmmaWarpSpecializedILi5ENS5_IJNS4_1CILi4EEESB_NSA_ILi1EEEEEENS1_32KernelTmaWarpSpecializedPingpongEEENS5_IJNSA_ILi64EEENSA_ILi256EEENSA_ILi32EEEEEENS_10tfloat32_tENS5_IJlSC_lEEESK_SL_NS4_8TiledMMAINS4_8MMA_AtomIJNS4_4SM904GMMA30MMA_64x256x8_F32TF32TF32_SS_TNILNSP_7ScaleInE1ELSR_1EEEEEENS4_6LayoutINS5_IJSC_SC_SC_EEENS5_IJNSA_ILi0EEESW_SW_EEEEENS5_IJNS4_10UnderscoreESZ_SZ_EEEEENS4_23SM90_TMA_LOAD_MULTICASTENS4_14ComposedLayoutINS4_7SwizzleILi3ELi4ELi3EEENS4_18smem_ptr_flag_bitsILi32EEENSU_INS5_IJNSA_ILi8EEESI_EEENS5_IJSI_SC_EEEEEEEvNS4_8identityES12_S1C_vS1D_EENS_8epilogue10collective6detail29Sm90TmaWarpSpecializedAdapterINS1G_15DefaultEpilogueISK_SL_SL_NS1F_6thread17LinearCombinationISK_Li1EffLNS1K_9ScaleType4KindE0ELNS_15FloatRoundStyleE2ESK_EENS1_15EpilogueDefaultEEEEEvvEEEEvNT_6ParamsE)
	.align		4
        /*000c*/ 	.word	index@(__assertfail)
	.align		4
        /*0010*/ 	.word	0x00000000
	.align		4
        /*0014*/ 	.word	0xfffffffe
	.align		4
        /*0018*/ 	.word	0x00000000
	.align		4
        /*001c*/ 	.word	0xfffffffd
	.align		4
        /*0020*/ 	.word	0x00000000
	.align		4
        /*0024*/ 	.word	0xfffffffc


//--------------------- .nv.constant4             --------------------------
	.section	.nv.constant4,"a",@progbits
	.align	8
	.align		8
.nv.constant4:
        /*0000*/ 	.dword	__assertfail
	.align		8
        /*0008*/ 	.dword	__unnamed_1
	.align		8
        /*0010*/ 	.dword	_ZN40_INTERNAL_7d6904ac_4_k_cu_863272b6_222584cuda3std3__45__cpo5beginE
	.align		8
        /*0018*/ 	.dword	_ZN40_INTERNAL_7d6904ac_4_k_cu_863272b6_222584cuda3std3__45__cpo3endE
	.align		8
        /*0020*/ 	.dword	_ZN40_INTERNAL_7d6904ac_4_k_cu_863272b6_222584cuda3std3__45__cpo6cbeginE
	.align		8
        /*0028*/ 	.dword	_ZN40_INTERNAL_7d6904ac_4_k_cu_863272b6_222584cuda3std3__45__cpo4cendE
	.align		8
        /*0030*/ 	.dword	_ZN40_INTERNAL_7d6904ac_4_k_cu_863272b6_222584cuda3std3__442_GLOBAL__N__7d6904ac_4_k_cu_863272b6_222586ignoreE
	.align		8
        /*0038*/ 	.dword	_ZN40_INTERNAL_7d6904ac_4_k_cu_863272b6_222584cuda3std3__419piecewise_constructE
	.align		8
        /*0040*/ 	.dword	_ZN40_INTERNAL_7d6904ac_4_k_cu_863272b6_222584cuda3std3__48in_placeE
	.align		8
        /*0048*/ 	.dword	_ZN40_INTERNAL_7d6904ac_4_k_cu_863272b6_222584cuda3std6ranges3__45__cpo4swapE
	.align		8
        /*0050*/ 	.dword	_ZN40_INTERNAL_7d6904ac_4_k_cu_863272b6_222584cuda3std6ranges3__45__cpo9iter_moveE
	.align		8
        /*0058*/ 	.dword	_ZN40_INTERNAL_7d6904ac_4_k_cu_863272b6_222584cute7productE
	.align		8
        /*0060*/ 	.dword	_ZN40_INTERNAL_7d6904ac_4_k_cu_863272b6_222584cute1_E
	.align		8
        /*0068*/ 	.dword	$str$22
	.align		8
        /*0070*/ 	.dword	$str$23


//--------------------- .text._ZN7cutlass13device_kernelINS_4gemm6kernel13GemmUniversalIN4cute5tupleIJiiiiEEENS1_10collective13CollectiveMmaINS1_34MainloopSm90TmaGmmaWarpSpecializedILi5ENS5_IJNS4_1CILi4EEESB_NSA_ILi1EEEEEENS1_32KernelTmaWarpSpecializedPingpongEEENS5_IJNSA_ILi64EEENSA_ILi256EEENSA_ILi32EEEEEENS_10tfloat32_tENS5_IJlSC_lEEESK_SL_NS4_8TiledMMAINS4_8MMA_AtomIJNS4_4SM904GMMA30MMA_64x256x8_F32TF32TF32_SS_TNILNSP_7ScaleInE1ELSR_1EEEEEENS4_6LayoutINS5_IJSC_SC_SC_EEENS5_IJNSA_ILi0EEESW_SW_EEEEENS5_IJNS4_10UnderscoreESZ_SZ_EEEEENS4_23SM90_TMA_LOAD_MULTICASTENS4_14ComposedLayoutINS4_7SwizzleILi3ELi4ELi3EEENS4_18smem_ptr_flag_bitsILi32EEENSU_INS5_IJNSA_ILi8EEESI_EEENS5_IJSI_SC_EEEEEEEvNS4_8identityES12_S1C_vS1D_EENS_8epilogue10collective6detail29Sm90TmaWarpSpecializedAdapterINS1G_15DefaultEpilogueISK_SL_SL_NS1F_6thread17LinearCombinationISK_Li1EffLNS1K_9ScaleType4KindE0ELNS_15FloatRoundStyleE2ESK_EENS1_15EpilogueDefaultEEEEEvvEEEEvNT_6ParamsE --------------------------
	.section	.text._ZN7cutlass13device_kernelINS_4gemm6kernel13GemmUniversalIN4cute5tupleIJiiiiEEENS1_10collective13CollectiveMmaINS1_34MainloopSm90TmaGmmaWarpSpecializedILi5ENS5_IJNS4_1CILi4EEESB_NSA_ILi1EEEEEENS1_32KernelTmaWarpSpecializedPingpongEEENS5_IJNSA_ILi64EEENSA_ILi256EEENSA_ILi32EEEEEENS_10tfloat32_tENS5_IJlSC_lEEESK_SL_NS4_8TiledMMAINS4_8MMA_AtomIJNS4_4SM904GMMA30MMA_64x256x8_F32TF32TF32_SS_TNILNSP_7ScaleInE1ELSR_1EEEEEENS4_6LayoutINS5_IJSC_SC_SC_EEENS5_IJNSA_ILi0EEESW_SW_EEEEENS5_IJNS4_10UnderscoreESZ_SZ_EEEEENS4_23SM90_TMA_LOAD_MULTICASTENS4_14ComposedLayoutINS4_7SwizzleILi3ELi4ELi3EEENS4_18smem_ptr_flag_bitsILi32EEENSU_INS5_IJNSA_ILi8EEESI_EEENS5_IJSI_SC_EEEEEEEvNS4_8identityES12_S1C_vS1D_EENS_8epilogue10collective6detail29Sm90TmaWarpSpecializedAdapterINS1G_15DefaultEpilogueISK_SL_SL_NS1F_6thread17LinearCombinationISK_Li1EffLNS1K_9ScaleType4KindE0ELNS_15FloatRoundStyleE2ESK_EENS1_15EpilogueDefaultEEEEEvvEEEEvNT_6ParamsE,"ax",@progbits
	.align	128
.text._ZN7cutlass13device_kernelINS_4gemm6kernel13GemmUniversalIN4cute5tupleIJiiiiEEENS1_10collective13CollectiveMmaINS1_34MainloopSm90TmaGmmaWarpSpecializedILi5ENS5_IJNS4_1CILi4EEESB_NSA_ILi1EEEEEENS1_32KernelTmaWarpSpecializedPingpongEEENS5_IJNSA_ILi64EEENSA_ILi256EEENSA_ILi32EEEEEENS_10tfloat32_tENS5_IJlSC_lEEESK_SL_NS4_8TiledMMAINS4_8MMA_AtomIJNS4_4SM904GMMA30MMA_64x256x8_F32TF32TF32_SS_TNILNSP_7ScaleInE1ELSR_1EEEEEENS4_6LayoutINS5_IJSC_SC_SC_EEENS5_IJNSA_ILi0EEESW_SW_EEEEENS5_IJNS4_10UnderscoreESZ_SZ_EEEEENS4_23SM90_TMA_LOAD_MULTICASTENS4_14ComposedLayoutINS4_7SwizzleILi3ELi4ELi3EEENS4_18smem_ptr_flag_bitsILi32EEENSU_INS5_IJNSA_ILi8EEESI_EEENS5_IJSI_SC_EEEEEEEvNS4_8identityES12_S1C_vS1D_EENS_8epilogue10collective6detail29Sm90TmaWarpSpecializedAdapterINS1G_15DefaultEpilogueISK_SL_SL_NS1F_6thread17LinearCombinationISK_Li1EffLNS1K_9ScaleType4KindE0ELNS_15FloatRoundStyleE2ESK_EENS1_15EpilogueDefaultEEEEEvvEEEEvNT_6ParamsE:
        .type           _ZN7cutlass13device_kernelINS_4gemm6kernel13GemmUniversalIN4cute5tupleIJiiiiEEENS1_10collective13CollectiveMmaINS1_34MainloopSm90TmaGmmaWarpSpecializedILi5ENS5_IJNS4_1CILi4EEESB_NSA_ILi1EEEEEENS1_32KernelTmaWarpSpecializedPingpongEEENS5_IJNSA_ILi64EEENSA_ILi256EEENSA_ILi32EEEEEENS_10tfloat32_tENS5_IJlSC_lEEESK_SL_NS4_8TiledMMAINS4_8MMA_AtomIJNS4_4SM904GMMA30MMA_64x256x8_F32TF32TF32_SS_TNILNSP_7ScaleInE1ELSR_1EEEEEENS4_6LayoutINS5_IJSC_SC_SC_EEENS5_IJNSA_ILi0EEESW_SW_EEEEENS5_IJNS4_10UnderscoreESZ_SZ_EEEEENS4_23SM90_TMA_LOAD_MULTICASTENS4_14ComposedLayoutINS4_7SwizzleILi3ELi4ELi3EEENS4_18smem_ptr_flag_bitsILi32EEENSU_INS5_IJNSA_ILi8EEESI_EEENS5_IJSI_SC_EEEEEEEvNS4_8identityES12_S1C_vS1D_EENS_8epilogue10collective6detail29Sm90TmaWarpSpecializedAdapterINS1G_15DefaultEpilogueISK_SL_SL_NS1F_6thread17LinearCombinationISK_Li1EffLNS1K_9ScaleType4KindE0ELNS_15FloatRoundStyleE2ESK_EENS1_15EpilogueDefaultEEEEEvvEEEEvNT_6ParamsE,@function
        .size           _ZN7cutlass13device_kernelINS_4gemm6kernel13GemmUniversalIN4cute5tupleIJiiiiEEENS1_10collective13CollectiveMmaINS1_34MainloopSm90TmaGmmaWarpSpecializedILi5ENS5_IJNS4_1CILi4EEESB_NSA_ILi1EEEEEENS1_32KernelTmaWarpSpecializedPingpongEEENS5_IJNSA_ILi64EEENSA_ILi256EEENSA_ILi32EEEEEENS_10tfloat32_tENS5_IJlSC_lEEESK_SL_NS4_8TiledMMAINS4_8MMA_AtomIJNS4_4SM904GMMA30MMA_64x256x8_F32TF32TF32_SS_TNILNSP_7ScaleInE1ELSR_1EEEEEENS4_6LayoutINS5_IJSC_SC_SC_EEENS5_IJNSA_ILi0EEESW_SW_EEEEENS5_IJNS4_10UnderscoreESZ_SZ_EEEEENS4_23SM90_TMA_LOAD_MULTICASTENS4_14ComposedLayoutINS4_7SwizzleILi3ELi4ELi3EEENS4_18smem_ptr_flag_bitsILi32EEENSU_INS5_IJNSA_ILi8EEESI_EEENS5_IJSI_SC_EEEEEEEvNS4_8identityES12_S1C_vS1D_EENS_8epilogue10collective6detail29Sm90TmaWarpSpecializedAdapterINS1G_15DefaultEpilogueISK_SL_SL_NS1F_6thread17LinearCombinationISK_Li1EffLNS1K_9ScaleType4KindE0ELNS_15FloatRoundStyleE2ESK_EENS1_15EpilogueDefaultEEEEEvvEEEEvNT_6ParamsE,(.L_x_331 - _ZN7cutlass13device_kernelINS_4gemm6kernel13GemmUniversalIN4cute5tupleIJiiiiEEENS1_10collective13CollectiveMmaINS1_34MainloopSm90TmaGmmaWarpSpecializedILi5ENS5_IJNS4_1CILi4EEESB_NSA_ILi1EEEEEENS1_32KernelTmaWarpSpecializedPingpongEEENS5_IJNSA_ILi64EEENSA_ILi256EEENSA_ILi32EEEEEENS_10tfloat32_tENS5_IJlSC_lEEESK_SL_NS4_8TiledMMAINS4_8MMA_AtomIJNS4_4SM904GMMA30MMA_64x256x8_F32TF32TF32_SS_TNILNSP_7ScaleInE1ELSR_1EEEEEENS4_6LayoutINS5_IJSC_SC_SC_EEENS5_IJNSA_ILi0EEESW_SW_EEEEENS5_IJNS4_10UnderscoreESZ_SZ_EEEEENS4_23SM90_TMA_LOAD_MULTICASTENS4_14ComposedLayoutINS4_7SwizzleILi3ELi4ELi3EEENS4_18smem_ptr_flag_bitsILi32EEENSU_INS5_IJNSA_ILi8EEESI_EEENS5_IJSI_SC_EEEEEEEvNS4_8identityES12_S1C_vS1D_EENS_8epilogue10collective6detail29Sm90TmaWarpSpecializedAdapterINS1G_15DefaultEpilogueISK_SL_SL_NS1F_6thread17LinearCombinationISK_Li1EffLNS1K_9ScaleType4KindE0ELNS_15FloatRoundStyleE2ESK_EENS1_15EpilogueDefaultEEEEEvvEEEEvNT_6ParamsE)
        .other          _ZN7cutlass13device_kernelINS_4gemm6kernel13GemmUniversalIN4cute5tupleIJiiiiEEENS1_10collective13CollectiveMmaINS1_34MainloopSm90TmaGmmaWarpSpecializedILi5ENS5_IJNS4_1CILi4EEESB_NSA_ILi1EEEEEENS1_32KernelTmaWarpSpecializedPingpongEEENS5_IJNSA_ILi64EEENSA_ILi256EEENSA_ILi32EEEEEENS_10tfloat32_tENS5_IJlSC_lEEESK_SL_NS4_8TiledMMAINS4_8MMA_AtomIJNS4_4SM904GMMA30MMA_64x256x8_F32TF32TF32_SS_TNILNSP_7ScaleInE1ELSR_1EEEEEENS4_6LayoutINS5_IJSC_SC_SC_EEENS5_IJNSA_ILi0EEESW_SW_EEEEENS5_IJNS4_10UnderscoreESZ_SZ_EEEEENS4_23SM90_TMA_LOAD_MULTICASTENS4_14ComposedLayoutINS4_7SwizzleILi3ELi4ELi3EEENS4_18smem_ptr_flag_bitsILi32EEENSU_INS5_IJNSA_ILi8EEESI_EEENS5_IJSI_SC_EEEEEEEvNS4_8identityES12_S1C_vS1D_EENS_8epilogue10collective6detail29Sm90TmaWarpSpecializedAdapterINS1G_15DefaultEpilogueISK_SL_SL_NS1F_6thread17LinearCombinationISK_Li1EffLNS1K_9ScaleType4KindE0ELNS_15FloatRoundStyleE2ESK_EENS1_15EpilogueDefaultEEEEEvvEEEEvNT_6ParamsE,@"STO_CUDA_ENTRY STV_DEFAULT"
_ZN7cutlass13device_kernelINS_4gemm6kernel13GemmUniversalIN4cute5tupleIJiiiiEEENS1_10collective13CollectiveMmaINS1_34MainloopSm90TmaGmmaWarpSpecializedILi5ENS5_IJNS4_1CILi4EEESB_NSA_ILi1EEEEEENS1_32KernelTmaWarpSpecializedPingpongEEENS5_IJNSA_ILi64EEENSA_ILi256EEENSA_ILi32EEEEEENS_10tfloat32_tENS5_IJlSC_lEEESK_SL_NS4_8TiledMMAINS4_8MMA_AtomIJNS4_4SM904GMMA30MMA_64x256x8_F32TF32TF32_SS_TNILNSP_7ScaleInE1ELSR_1EEEEEENS4_6LayoutINS5_IJSC_SC_SC_EEENS5_IJNSA_ILi0EEESW_SW_EEEEENS5_IJNS4_10UnderscoreESZ_SZ_EEEEENS4_23SM90_TMA_LOAD_MULTICASTENS4_14ComposedLayoutINS4_7SwizzleILi3ELi4ELi3EEENS4_18smem_ptr_flag_bitsILi32EEENSU_INS5_IJNSA_ILi8EEESI_EEENS5_IJSI_SC_EEEEEEEvNS4_8identityES12_S1C_vS1D_EENS_8epilogue10collective6detail29Sm90TmaWarpSpecializedAdapterINS1G_15DefaultEpilogueISK_SL_SL_NS1F_6thread17LinearCombinationISK_Li1EffLNS1K_9ScaleType4KindE0ELNS_15FloatRoundStyleE2ESK_EENS1_15EpilogueDefaultEEEEEvvEEEEvNT_6ParamsE:
[----:B------:R-:W0:Y:S02]  /*0000*/  LDC R1, c[0x0][0x28] ;  /* 0x00000a00ff017b82 */ /* 0x000e240000000800 */
[----:B0-----:R-:W-:Y:S01]  /*0010*/  VIADD R1, R1, 0xfffffff8 ;  /* 0xfffffff801017836 */ /* 0x001fe20000000000 */
[----:B------:R-:W0:Y:S01]  /*0020*/  S2R R4, SR_TID.X ;  /* 0x0000000000047919 */ /* 0x000e220000002100 */
[----:B------:R-:W-:Y:S01]  /*0030*/  ELECT P0, URZ, PT ;  /* 0x00000000003f782f */ /* 0x000fe20003800000 */
[----:B------:R-:W-:Y:S01]  /*0040*/  BSSY B0, `(.L_x_0) ;  /* 0x000000f000007945 */ /* 0x000fe20003800000 */
[--C-:B0-----:R-:W-:Y:S02]  /*0050*/  SHF.R.U32.HI R2, RZ, 0x5, R4.reuse ;  /* 0x00000005ff027819 */ /* 0x101fe40000011604 */
[----:B------:R-:W-:-:S03]  /*0060*/  SHF.R.U32.HI R7, RZ, 0x7, R4 ;  /* 0x00000007ff077819 */ /* 0x000fc60000011604 */
[----:B------:R-:W0:Y:S04]  /*0070*/  SHFL.IDX PT, R5, R2, RZ, 0x1f ;  /* 0x00001fff02057589 */ /* 0x000e2800000e0000 */
[----:B------:R1:W2:Y:S01]  /*0080*/  SHFL.IDX PT, R10, R7, RZ, 0x1f ;  /* 0x00001fff070a7589 */ /* 0x0002a200000e0000 */
[----:B0-----:R-:W-:-:S13]  /*0090*/  ISETP.NE.OR P0, PT, R5, RZ, !P0 ;  /* 0x000000ff0500720c */ /* 0x001fda0004705670 */
[----:B-12---:R-:W-:Y:S05]  /*00a0*/  @P0 BRA `(.L_x_1) ;  /* 0x0000000000200947 */ /* 0x006fea0003800000 */
[----:B------:R-:W-:Y:S02]  /*00b0*/  ULDC.64 UR4, c[0x0][0x198] ;  /* 0x0000660000047ab9 */ /* 0x000fe40000000a00 */
[----:B------:R-:W-:Y:S02]  /*00c0*/  UIADD3 UR6, UP0, UR4, 0xf0, URZ ;  /* 0x000000f004067890 */ /* 0x000fe4000ff1e03f */
[----:B------:R-:W-:Y:S02]  /*00d0*/  UIADD3 UR4, UP1, UR4, 0x1f0, URZ ;  /* 0x000001f004047890 */ /* 0x000fe4000ff3e03f */
[----:B------:R-:W-:Y:S02]  /*00e0*/  UIADD3.X UR7, URZ, UR5, URZ, UP0, !UPT ;  /* 0x000000053f077290 */ /* 0x000fe400087fe43f */
[----:B------:R-:W-:-:S07]  /*00f0*/  UIADD3.X UR5, URZ, UR5, URZ, UP1, !UPT ;  /* 0x000000053f057290 */ /* 0x000fce0008ffe43f */
[----:B------:R0:W-:Y:S02]  /*0100*/  UTMACCTL.PF [UR6] ;  /* 0x00000000060079b9 */ /* 0x0001e40008040000 */
[----:B------:R0:W-:Y:S02]  /*0110*/  UTMACCTL.PF [UR4] ;  /* 0x00000000040079b9 */ /* 0x0001e40008040000 */
[----:B0-----:R-:W-:Y:S01]  /*0120*/  NOP ;  /* 0x0000000000007918 */ /* 0x001fe20000000000 */
.L_x_1:
[----:B------:R-:W-:Y:S05]  /*0130*/  BSYNC B0 ;  /* 0x0000000000007941 */ /* 0x000fea0003800000 */
.L_x_0:
[----:B------:R-:W0:Y:S01]  /*0140*/  SHFL.IDX PT, R8, R2, RZ, 0x1f ;  /* 0x00001fff02087589 */ /* 0x000e2200000e0000 */
[----:B------:R-:W-:-:S04]  /*0150*/  SHF.R.S32.HI R3, RZ, 0x1f, R4 ;  /* 0x0000001fff037819 */ /* 0x000fc80000011404 */
[----:B------:R-:W-:-:S04]  /*0160*/  LEA.HI R3, R3, R4, RZ, 0x7 ;  /* 0x0000000403037211 */ /* 0x000fc800078f38ff */
[----:B------:R-:W-:-:S05]  /*0170*/  LOP3.LUT R3, R3, 0xffffff80, RZ, 0xc0, !PT ;  /* 0xffffff8003037812 */ /* 0x000fca00078ec0ff */
[----:B------:R-:W-:Y:S01]  /*0180*/  IMAD.IADD R3, R4, 0x1, -R3 ;  /* 0x0000000104037824 */ /* 0x000fe200078e0a03 */
[----:B0-----:R-:W-:-:S13]  /*0190*/  ISETP.NE.AND P0, PT, R8, RZ, PT ;  /* 0x000000ff0800720c */ /* 0x001fda0003f05270 */
[----:B------:R-:W-:Y:S05]  /*01a0*/  @P0 BRA `(.L_x_2) ;  /* 0x0000000000600947 */ /* 0x000fea0003800000 */
[----:B------:R-:W0:Y:S01]  /*01b0*/  S2UR UR8, SR_CgaCtaId ;  /* 0x00000000000879c3 */ /* 0x000e220000008800 */
[----:B------:R-:W-:Y:S01]  /*01c0*/  UMOV UR4, 0x400 ;  /* 0x0000040000047882 */ /* 0x000fe20000000000 */
[----:B------:R-:W-:Y:S01]  /*01d0*/  UMOV UR5, 0x1 ;  /* 0x0000000100057882 */ /* 0x000fe20000000000 */
[----:B------:R-:W-:Y:S01]  /*01e0*/  UMOV UR6, 0x7 ;  /* 0x0000000700067882 */ /* 0x000fe20000000000 */
[----:B------:R-:W-:Y:S01]  /*01f0*/  ELECT P0, URZ, PT ;  /* 0x00000000003f782f */ /* 0x000fe20003800000 */
[----:B------:R-:W-:-:S04]  /*0200*/  UIADD3 UR6, -UR6, 0x100000, URZ ;  /* 0x0010000006067890 */ /* 0x000fc8000fffe13f */
[----:B------:R-:W-:Y:S02]  /*0210*/  USHF.L.U32 UR7, UR6, 0xb, URZ ;  /* 0x0000000b06077899 */ /* 0x000fe4000800063f */
[----:B------:R-:W-:Y:S02]  /*0220*/  USHF.L.U32 UR6, UR6, 0x1, URZ ;  /* 0x0000000106067899 */ /* 0x000fe4000800063f */
[----:B0-----:R-:W-:Y:S02]  /*0230*/  ULEA UR8, UR8, UR4, 0x18 ;  /* 0x0000000408087291 */ /* 0x001fe4000f8ec03f */
[----:B------:R-:W-:-:S04]  /*0240*/  UIADD3 UR4, -UR5, 0x100000, URZ ;  /* 0x0010000005047890 */ /* 0x000fc8000fffe13f */
[----:B------:R-:W-:Y:S02]  /*0250*/  USHF.L.U32 UR5, UR4, 0xb, URZ ;  /* 0x0000000b04057899 */ /* 0x000fe4000800063f */
[----:B------:R-:W-:Y:S01]  /*0260*/  USHF.L.U32 UR4, UR4, 0x1, URZ ;  /* 0x0000000104047899 */ /* 0x000fe2000800063f */
[----:B------:R-:W0:Y:S11]  /*0270*/  FENCE.VIEW.ASYNC.S ;  /* 0x00000000000073c6 */ /* 0x000e360000000000 */
[----:B0-----:R0:W1:Y:S01]  /*0280*/  SYNCS.EXCH.64 URZ, [UR8], UR4 ;  /* 0x00000004083f75b2 */ /* 0x0010620008000100 */
[----:B------:R0:W2:Y:S01]  /*0290*/  SYNCS.EXCH.64 URZ, [UR8+0x28], UR6 ;  /* 0x00002806083f75b2 */ /* 0x0000a20008000100 */
[----:B------:R0:W3:Y:S01]  /*02a0*/  SYNCS.EXCH.64 URZ, [UR8+0x8], UR4 ;  /* 0x00000804083f75b2 */ /* 0x0000e20008000100 */
[----:B------:R0:W4:Y:S01]  /*02b0*/  SYNCS.EXCH.64 URZ, [UR8+0x30], UR6 ;  /* 0x00003006083f75b2 */ /* 0x0001220008000100 */
[----:B------:R0:W0:Y:S01]  /*02c0*/  SYNCS.EXCH.64 URZ, [UR8+0x10], UR4 ;  /* 0x00001004083f75b2 */ /* 0x0000220008000100 */
[----:B------:R0:W0:Y:S01]  /*02d0*/  SYNCS.EXCH.64 URZ, [UR8+0x38], UR6 ;  /* 0x00003806083f75b2 */ /* 0x0000220008000100 */
[----:B------:R0:W0:Y:S01]  /*02e0*/  SYNCS.EXCH.64 URZ, [UR8+0x18], UR4 ;  /* 0x00001804083f75b2 */ /* 0x0000220008000100 */
[----:B------:R0:W0:Y:S01]  /*02f0*/  SYNCS.EXCH.64 URZ, [UR8+0x40], UR6 ;  /* 0x00004006083f75b2 */ /* 0x0000220008000100 */
[----:B------:R0:W0:Y:S01]  /*0300*/  SYNCS.EXCH.64 URZ, [UR8+0x20], UR4 ;  /* 0x00002004083f75b2 */ /* 0x0000220008000100 */
[----:B------:R0:W0:Y:S01]  /*0310*/  SYNCS.EXCH.64 URZ, [UR8+0x48], UR6 ;  /* 0x00004806083f75b2 */ /* 0x0000220008000100 */
[----:B------:R-:W-:Y:S01]  /*0320*/  NOP ;  /* 0x0000000000007918 */ /* 0x000fe20000000000 */
.L_x_2:
[----:B------:R-:W5:Y:S01]  /*0330*/  S2UR UR12, SR_CTAID.X ;  /* 0x00000000000c79c3 */ /* 0x000f620000002500 */
[----:B------:R-:W-:Y:S01]  /*0340*/  SHF.R.S32.HI R0, RZ, 0x1f, R3 ;  /* 0x0000001fff007819 */ /* 0x000fe20000011403 */
[----:B------:R-:W1:Y:S01]  /*0350*/  SHFL.IDX PT, R15, R2, RZ, 0x1f ;  /* 0x00001fff020f7589 */ /* 0x000e6200000e0000 */
[----:B------:R-:W-:Y:S02]  /*0360*/  SHF.R.S32.HI R11, RZ, 0x1f, R8 ;  /* 0x0000001fff0b7819 */ /* 0x000fe40000011408 */
[----:B------:R-:W-:Y:S02]  /*0370*/  ELECT P0, URZ, PT ;  /* 0x00000000003f782f */ /* 0x000fe40003800000 */
[----:B------:R-:W-:Y:S01]  /*0380*/  LEA.HI R6, R0, R3, RZ, 0x3 ;  /* 0x0000000300067211 */ /* 0x000fe200078f18ff */
[----:B------:R2:W3:Y:S01]  /*0390*/  SHFL.IDX PT, R13, R2, RZ, 0x1f ;  /* 0x00001fff020d7589 */ /* 0x0004e200000e0000 */
[----:B------:R-:W-:Y:S02]  /*03a0*/  LEA.HI R11, R11, R8, RZ, 0x2 ;  /* 0x000000080b0b7211 */ /* 0x000fe400078f10ff */
[----:B------:R-:W-:-:S02]  /*03b0*/  ELECT P1, URZ, PT ;  /* 0x00000000003f782f */ /* 0x000fc40003820000 */
[--C-:B------:R-:W-:Y:S01]  /*03c0*/  SHF.R.S32.HI R9, RZ, 0x3, R6.reuse ;  /* 0x00000003ff097819 */ /* 0x100fe20000011406 */
[----:B0-----:R-:W-:Y:S01]  /*03d0*/  ULDC UR4, c[0x0][0x150] ;  /* 0x0000540000047ab9 */ /* 0x001fe20000000800 */
[----:B------:R-:W-:Y:S01]  /*03e0*/  SHF.R.S32.HI R12, RZ, 0x1f, R6 ;  /* 0x0000001fff0c7819 */ /* 0x000fe20000011406 */
[----:B------:R-:W0:Y:S01]  /*03f0*/  LDC R14, c[0x0][0x140] ;  /* 0x00005000ff0e7b82 */ /* 0x000e220000000800 */
[----:B------:R-:W4:Y:S01]  /*0400*/  S2R R6, SR_CTAID.Y ;  /* 0x0000000000067919 */ /* 0x000f220000002600 */
[----:B------:R-:W-:Y:S01]  /*0410*/  LOP3.LUT R11, R11, 0x3ffffffc, RZ, 0xc0, !PT ;  /* 0x3ffffffc0b0b7812 */ /* 0x000fe200078ec0ff */
[----:B------:R-:W-:Y:S01]  /*0420*/  UMOV UR11, 0x80 ;  /* 0x00000080000b7882 */ /* 0x000fe20000000000 */
[----:B------:R-:W-:Y:S01]  /*0430*/  LEA.HI R12, R12, R9, RZ, 0x2 ;  /* 0x000000090c0c7211 */ /* 0x000fe200078f10ff */
[----:B------:R-:W-:Y:S01]  /*0440*/  NOP ;  /* 0x0000000000007918 */ /* 0x000fe20000000000 */
[----:B--2---:R-:W-:Y:S01]  /*0450*/  SHF.R.S32.HI R2, RZ, 0x1f, R5 ;  /* 0x0000001fff027819 */ /* 0x004fe20000011405 */
[----:B------:R-:W-:Y:S01]  /*0460*/  IMAD.IADD R11, R8, 0x1, -R11 ;  /* 0x00000001080b7824 */ /* 0x000fe200078e0a0b */
[----:B------:R-:W-:Y:S01]  /*0470*/  LOP3.LUT R12, R12, 0xfffffffc, RZ, 0xc0, !PT ;  /* 0xfffffffc0c0c7812 */ /* 0x000fe200078ec0ff */
[----:B------:R-:W2:Y:S01]  /*0480*/  LDC R25, c[0x0][0x148] ;  /* 0x00005200ff197b82 */ /* 0x000ea20000000800 */
[----:B------:R-:W-:Y:S01]  /*0490*/  LEA.HI R2, R2, R5, RZ, 0x2 ;  /* 0x0000000502027211 */ /* 0x000fe200078f10ff */
[----:B------:R-:W-:Y:S01]  /*04a0*/  NOP ;  /* 0x0000000000007918 */ /* 0x000fe20000000000 */
[C---:B------:R-:W-:Y:S01]  /*04b0*/  VIADD R35, R10.reuse, 0xffffffff ;  /* 0xffffffff0a237836 */ /* 0x040fe20000000000 */
[----:B------:R-:W-:Y:S01]  /*04c0*/  ISETP.NE.AND P3, PT, R10, RZ, PT ;  /* 0x000000ff0a00720c */ /* 0x000fe20003f65270 */
[----:B------:R-:W-:Y:S01]  /*04d0*/  IMAD.IADD R12, R9, 0x1, -R12 ;  /* 0x00000001090c7824 */ /* 0x000fe200078e0a0c */
[----:B-----5:R-:W-:Y:S01]  /*04e0*/  I2FP.F32.U32 R9, UR12 ;  /* 0x0000000c00097c45 */ /* 0x020fe20008201000 */
[----:B------:R-:W-:Y:S01]  /*04f0*/  IMAD.MOV.U32 R153, RZ, RZ, 0x1 ;  /* 0x00000001ff997424 */ /* 0x000fe200078e00ff */
[----:B-1----:R-:W-:Y:S01]  /*0500*/  ISETP.NE.OR P0, PT, R15, RZ, !P0 ;  /* 0x000000ff0f00720c */ /* 0x002fe20004705670 */
[----:B------:R-:W-:Y:S01]  /*0510*/  IMAD R11, R11, 0x4, R12 ;  /* 0x000000040b0b7824 */ /* 0x000fe200078e020c */
[----:B---3--:R-:W-:Y:S01]  /*0520*/  ISETP.NE.OR P1, PT, R13, RZ, !P1 ;  /* 0x000000ff0d00720c */ /* 0x008fe20004f25670 */
[----:B------:R-:W-:Y:S01]  /*0530*/  FMUL R9, R9, UR4 ;  /* 0x0000000409097c20 */ /* 0x000fe20008400000 */
[----:B------:R-:W1:Y:S01]  /*0540*/  LDC R13, c[0x0][0x144] ;  /* 0x00005100ff0d7b82 */ /* 0x000e620000000800 */
[----:B------:R-:W-:Y:S01]  /*0550*/  LOP3.LUT R2, R2, 0xfffffffc, RZ, 0xc0, !PT ;  /* 0xfffffffc02027812 */ /* 0x000fe200078ec0ff */
[----:B------:R-:W-:Y:S01]  /*0560*/  ULDC UR4, c[0x0][0x154] ;  /* 0x0000550000047ab9 */ /* 0x000fe20000000800 */
[----:B------:R-:W-:Y:S01]  /*0570*/  SHF.R.S32.HI R8, RZ, 0x1f, R11 ;  /* 0x0000001fff087819 */ /* 0x000fe2000001140b */
[----:B------:R-:W-:Y:S01]  /*0580*/  IMAD.SHL.U32 R152, R11, 0x4, RZ ;  /* 0x000000040b987824 */ /* 0x000fe200078e00ff */
[----:B------:R-:W3:Y:S01]  /*0590*/  F2I.U32.TRUNC.NTZ R9, R9 ;  /* 0x0000000900097305 */ /* 0x000ee2000020f000 */
[----:B------:R-:W-:Y:S01]  /*05a0*/  IMAD.IADD R5, R5, 0x1, -R2 ;  /* 0x0000000105057824 */ /* 0x000fe200078e0a02 */
[----:B------:R-:W-:-:S02]  /*05b0*/  LEA.HI R8, R8, R11, RZ, 0x2 ;  /* 0x0000000b08087211 */ /* 0x000fc400078f10ff */
[----:B------:R-:W-:Y:S01]  /*05c0*/  VOTEU.ALL UP2, P0 ;  /* 0x00000000003f7886 */ /* 0x000fe20000040000 */
[----:B------:R-:W-:Y:S01]  /*05d0*/  LOP3.LUT R152, R11, 0xc, R152, 0x78, !PT ;  /* 0x0000000c0b987812 */ /* 0x000fe200078e7898 */
[----:B------:R-:W-:Y:S01]  /*05e0*/  VOTEU.ALL UP3, P1 ;  /* 0x00000000003f7886 */ /* 0x000fe20000860000 */
[----:B----4-:R-:W-:Y:S01]  /*05f0*/  I2FP.F32.U32 R2, R6 ;  /* 0x0000000600027245 */ /* 0x010fe20000201000 */
[----:B------:R-:W-:Y:S01]  /*0600*/  VOTEU.ALL UP4, P1 ;  /* 0x00000000003f7886 */ /* 0x000fe20000880000 */
[----:B------:R-:W4:Y:S01]  /*0610*/  @!UP2 S2UR UR7, SR_CgaCtaId ;  /* 0x000000000007a9c3 */ /* 0x000f220000008800 */
[----:B------:R-:W-:Y:S01]  /*0620*/  LOP3.LUT R8, R8, 0xfffffffc, RZ, 0xc0, !PT ;  /* 0xfffffffc08087812 */ /* 0x000fe200078ec0ff */
[----:B------:R-:W-:Y:S01]  /*0630*/  @!UP2 UMOV UR6, 0x400 ;  /* 0x000004000006a882 */ /* 0x000fe20000000000 */
[----:B------:R-:W-:Y:S01]  /*0640*/  FMUL R2, R2, UR4 ;  /* 0x0000000402027c20 */ /* 0x000fe20008400000 */
[----:B------:R-:W-:Y:S01]  /*0650*/  UMOV UR4, 0x20 ;  /* 0x0000002000047882 */ /* 0x000fe20000000000 */
[----:B------:R-:W-:Y:S01]  /*0660*/  @!UP3 UMOV UR9, 0x400 ;  /* 0x000004000009b882 */ /* 0x000fe20000000000 */
[----:B---3--:R-:W-:Y:S01]  /*0670*/  IMAD.MOV R12, RZ, RZ, -R9 ;  /* 0x000000ffff0c7224 */ /* 0x008fe200078e0a09 */
[----:B------:R-:W-:-:S04]  /*0680*/  @!UP2 UIADD3 UR4, -UR4, 0x100000, URZ ;  /* 0x001000000404a890 */ /* 0x000fc8000fffe13f */
[----:B------:R-:W-:Y:S02]  /*0690*/  @!UP2 USHF.L.U32 UR5, UR4, 0xb, URZ ;  /* 0x0000000b0405a899 */ /* 0x000fe4000800063f */
[----:B------:R-:W-:Y:S01]  /*06a0*/  @!UP2 USHF.L.U32 UR4, UR4, 0x1, URZ ;  /* 0x000000010404a899 */ /* 0x000fe2000800063f */
[----:B------:R-:W3:Y:S01]  /*06b0*/  @!UP3 S2UR UR10, SR_CgaCtaId ;  /* 0x00000000000ab9c3 */ /* 0x000ee20000008800 */
[----:B------:R-:W-:Y:S01]  /*06c0*/  IMAD.IADD R8, R11, 0x1, -R8 ;  /* 0x000000010b087824 */ /* 0x000fe200078e0a08 */
[----:B------:R-:W5:Y:S01]  /*06d0*/  F2I.U32.TRUNC.NTZ R2, R2 ;  /* 0x0000000200027305 */ /* 0x000f62000020f000 */
[----:B-1----:R-:W-:Y:S01]  /*06e0*/  IMAD R21, R13, R12, UR12 ;  /* 0x0000000c0d157e24 */ /* 0x002fe2000f8e020c */
[----:B------:R-:W-:Y:S01]  /*06f0*/  VOTEU.ALL UP5, P1 ;  /* 0x00000000003f7886 */ /* 0x000fe200008a0000 */
[----:B0-----:R-:W-:Y:S01]  /*0700*/  ISETP.EQ.U32.AND P2, PT, R14, 0x1, PT ;  /* 0x000000010e00780c */ /* 0x001fe20003f42070 */
[----:B------:R-:W-:Y:S01]  /*0710*/  VOTEU.ALL UP0, P0 ;  /* 0x00000000003f7886 */ /* 0x000fe20000000000 */
[----:B------:R-:W-:Y:S01]  /*0720*/  VOTEU.ALL UP1, P0 ;  /* 0x00000000003f7886 */ /* 0x000fe20000020000 */
[----:B------:R-:W-:Y:S01]  /*0730*/  ISETP.NE.AND P4, PT, R8, R21, PT ;  /* 0x000000150800720c */ /* 0x000fe20003f85270 */
[----:B------:R0:W1:Y:S01]  /*0740*/  SHFL.IDX PT, R14, R7, RZ, 0x1f ;  /* 0x00001fff070e7589 */ /* 0x00006200000e0000 */
[----:B------:R-:W-:-:S02]  /*0750*/  LOP3.LUT P0, RZ, R3, 0x7, RZ, 0xc0, !PT ;  /* 0x0000000703ff7812 */ /* 0x000fc4000780c0ff */
[----:B------:R-:W-:Y:S02]  /*0760*/  ISETP.GE.U32.AND P6, PT, R35, 0x2, PT ;  /* 0x000000022300780c */ /* 0x000fe40003fc6070 */
[----:B------:R-:W-:Y:S01]  /*0770*/  ISETP.LT.U32.AND P0, PT, R152, 0x10, !P0 ;  /* 0x000000109800780c */ /* 0x000fe20004701070 */
[----:B----4-:R-:W-:Y:S01]  /*0780*/  @!UP2 ULEA UR8, UR7, UR6, 0x18 ;  /* 0x000000060708a291 */ /* 0x010fe2000f8ec03f */
[----:B-----5:R-:W-:Y:S01]  /*0790*/  IMAD.MOV R20, RZ, RZ, -R2 ;  /* 0x000000ffff147224 */ /* 0x020fe200078e0a02 */
[----:B------:R-:W-:-:S04]  /*07a0*/  @!UP3 UIADD3 UR6, -UR11, 0x100000, URZ ;  /* 0x001000000b06b890 */ /* 0x000fc8000fffe13f */
[----:B------:R-:W-:Y:S02]  /*07b0*/  @!UP3 USHF.L.U32 UR7, UR6, 0xb, URZ ;  /* 0x0000000b0607b899 */ /* 0x000fe4000800063f */
[----:B------:R-:W-:Y:S01]  /*07c0*/  @!UP3 USHF.L.U32 UR6, UR6, 0x1, URZ ;  /* 0x000000010606b899 */ /* 0x000fe2000800063f */
[----:B------:R-:W-:Y:S01]  /*07d0*/  VOTEU.ALL UP2, P1 ;  /* 0x00000000003f7886 */ /* 0x000fe20000840000 */
[----:B------:R-:W-:Y:S01]  /*07e0*/  @P4 SHF.R.S32.HI R9, RZ, 0x1f, R152 ;  /* 0x0000001fff094819 */ /* 0x000fe20000011498 */
[----:B--2---:R-:W-:Y:S01]  /*07f0*/  IMAD R2, R25, R20, R6 ;  /* 0x0000001419027224 */ /* 0x004fe200078e0206 */
[----:B---3--:R-:W-:Y:S02]  /*0800*/  @!UP3 ULEA UR9, UR10, UR9, 0x18 ;  /* 0x000000090a09b291 */ /* 0x008fe4000f8ec03f */
[----:B------:R-:W-:Y:S01]  /*0810*/  @P4 LEA.HI R9, R9, R152, RZ, 0x2 ;  /* 0x0000009809094211 */ /* 0x000fe200078f10ff */
[----:B------:R-:W-:Y:S01]  /*0820*/  VOTEU.ALL UP3, P1 ;  /* 0x00000000003f7886 */ /* 0x000fe20000860000 */
[----:B------:R-:W-:Y:S01]  /*0830*/  ISETP.NE.AND P1, PT, R5, 0x3, PT ;  /* 0x000000030500780c */ /* 0x000fe20003f25270 */
[----:B------:R-:W2:Y:S02]  /*0840*/  FENCE.VIEW.ASYNC.S ;  /* 0x00000000000073c6 */ /* 0x000ea40000000000 */
[----:B--2---:R0:W2:Y:S01]  /*0850*/  @!UP0 SYNCS.EXCH.64 URZ, [UR8+0x80], UR4 ;  /* 0x00008004083f85b2 */ /* 0x0040a20008000100 */
[----:B------:R-:W-:-:S02]  /*0860*/  @P4 SHF.R.S32.HI R9, RZ, 0x2, R9 ;  /* 0x00000002ff094819 */ /* 0x000fc40000011409 */
[----:B------:R-:W-:Y:S02]  /*0870*/  ISETP.EQ.OR P1, PT, R5, RZ, !P1 ;  /* 0x000000ff0500720c */ /* 0x000fe40004f22670 */
[----:B------:R-:W-:Y:S02]  /*0880*/  @P4 ISETP.NE.AND P5, PT, R9, R2, PT ;  /* 0x000000020900420c */ /* 0x000fe40003fa5270 */
[----:B------:R-:W-:Y:S02]  /*0890*/  ISETP.EQ.AND P1, PT, R10, RZ, P1 ;  /* 0x000000ff0a00720c */ /* 0x000fe40000f22270 */
[----:B------:R-:W-:Y:S02]  /*08a0*/  SEL R2, RZ, 0x1, !P0 ;  /* 0x00000001ff027807 */ /* 0x000fe40004000000 */
[----:B------:R-:W-:Y:S02]  /*08b0*/  @P4 SEL R153, RZ, 0x1, P5 ;  /* 0x00000001ff994807 */ /* 0x000fe40002800000 */
[----:B------:R-:W-:-:S02]  /*08c0*/  SEL R16, RZ, 0x1, !P1 ;  /* 0x00000001ff107807 */ /* 0x000fc40004800000 */
[----:B------:R-:W-:Y:S01]  /*08d0*/  LOP3.LUT R153, R153, R2, RZ, 0xc0, !PT ;  /* 0x0000000299997212 */ /* 0x000fe200078ec0ff */
[----:B------:R0:W3:Y:S01]  /*08e0*/  @!UP1 SYNCS.EXCH.64 URZ, [UR8+0x88], UR4 ;  /* 0x00008804083f95b2 */ /* 0x0000e20008000100 */
[----:B------:R-:W-:Y:S01]  /*08f0*/  NOP ;  /* 0x0000000000007918 */ /* 0x000fe20000000000 */
[----:B------:R-:W-:Y:S01]  /*0900*/  SEL R16, R16, 0x2, P6 ;  /* 0x0000000210107807 */ /* 0x000fe20003000000 */
[----:B------:R0:W4:Y:S01]  /*0910*/  @!UP2 SYNCS.EXCH.64 URZ, [UR9+0x60], UR6 ;  /* 0x00006006093fa5b2 */ /* 0x0001220008000100 */
[----:B------:R0:W0:Y:S01]  /*0920*/  @!UP3 SYNCS.EXCH.64 URZ, [UR9+0x68], UR6 ;  /* 0x00006806093fb5b2 */ /* 0x0000220008000100 */
[----:B------:R0:W0:Y:S01]  /*0930*/  @!UP4 SYNCS.EXCH.64 URZ, [UR9+0x70], UR6 ;  /* 0x00007006093fc5b2 */ /* 0x0000220008000100 */
[----:B------:R0:W0:Y:S01]  /*0940*/  @!UP5 SYNCS.EXCH.64 URZ, [UR9+0x78], UR6 ;  /* 0x00007806093fd5b2 */ /* 0x0000220008000100 */
[----:B------:R-:W-:Y:S01]  /*0950*/  NOP ;  /* 0x0000000000007918 */ /* 0x000fe20000000000 */
[----:B-12---:R-:W-:Y:S05]  /*0960*/  @!P2 BRA `(.L_x_3) ;  /* 0x000000000008a947 */ /* 0x006fea0003800000 */
[----:B0--34-:R-:W-:Y:S01]  /*0970*/  UCGABAR_ARV ;  /* 0x00000000000079c7 */ /* 0x019fe20008000000 */
[----:B------:R-:W-:Y:S05]  /*0980*/  BRA `(.L_x_4) ;  /* 0x0000000000047947 */ /* 0x000fea0003800000 */
.L_x_3:
[----:B0--34-:R-:W-:Y:S01]  /*0990*/  NOP ;  /* 0x0000000000007918 */ /* 0x019fe20000000000 */
.L_x_4:
[----:B------:R-:W-:Y:S01]  /*09a0*/  ULDC.64 UR4, c[0x0][0x598] ;  /* 0x0001660000047ab9 */ /* 0x000fe20000000a00 */
[----:B------:R-:W-:Y:S01]  /*09b0*/  ULDC.64 UR36, c[0x0][0x208] ;  /* 0x0000820000247ab9 */ /* 0x000fe20000000a00 */
[----:B------:R-:W-:-:S04]  /*09c0*/  ISETP.NE.U32.AND P0, PT, RZ, UR4, PT ;  /* 0x00000004ff007c0c */ /* 0x000fc8000bf05070 */
[----:B------:R-:W-:-:S13]  /*09d0*/  ISETP.NE.AND.EX P0, PT, RZ, UR5, PT, P0 ;  /* 0x00000005ff007c0c */ /* 0x000fda000bf05300 */
[----:B------:R-:W-:Y:S05]  /*09e0*/  @!P0 BRA `(.L_x_5) ;  /* 0x00000000001c8947 */ /* 0x000fea0003800000 */
[----:B------:R-:W0:Y:S02]  /*09f0*/  LDC.64 R8, c[0x0][0x598] ;  /* 0x00016600ff087b82 */ /* 0x000e240000000a00 */
[----:B0-----:R-:W2:Y:S02]  /*0a00*/  LDG.E.64 R8, desc[UR36][R8.64] ;  /* 0x0000002408087981 */ /* 0x001ea4000c1e1b00 */
[----:B--2---:R-:W-:-:S04]  /*0a10*/  ISETP.NE.U32.AND P0, PT, R8, RZ, PT ;  /* 0x000000ff0800720c */ /* 0x004fc80003f05070 */
[----:B------:R-:W-:-:S13]  /*0a20*/  ISETP.NE.AND.EX P0, PT, R9, RZ, PT, P0 ;  /* 0x000000ff0900720c */ /* 0x000fda0003f05300 */
[----:B------:R-:W-:Y:S05]  /*0a30*/  @!P0 BRA `(.L_x_5) ;  /* 0x0000000000088947 */ /* 0x000fea0003800000 */
[----:B------:R0:W5:Y:S01]  /*0a40*/  LD.E R154, desc[UR36][R8.64] ;  /* 0x00000024089a7980 */ /* 0x000162000c101900 */
[----:B------:R-:W-:Y:S05]  /*0a50*/  BRA `(.L_x_6) ;  /* 0x0000000000247947 */ /* 0x000fea0003800000 */
.L_x_5:
[----:B------:R-:W-:Y:S02]  /*0a60*/  ULDC.64 UR4, c[0x0][0x588] ;  /* 0x0001620000047ab9 */ /* 0x000fe40000000a00 */
[----:B------:R-:W-:-:S04]  /*0a70*/  ISETP.NE.U32.AND P0, PT, RZ, UR4, PT ;  /* 0x00000004ff007c0c */ /* 0x000fc8000bf05070 */
[----:B------:R-:W-:-:S13]  /*0a80*/  ISETP.NE.AND.EX P0, PT, RZ, UR5, PT, P0 ;  /* 0x00000005ff007c0c */ /* 0x000fda000bf05300 */
[----:B------:R-:W-:Y:S05]  /*0a90*/  @!P0 BRA `(.L_x_7) ;  /* 0x00000000000c8947 */ /* 0x000fea0003800000 */
[----:B------:R-:W0:Y:S02]  /*0aa0*/  LDC.64 R154, c[0x0][0x588] ;  /* 0x00016200ff9a7b82 */ /* 0x000e240000000a00 */
[----:B0-----:R1:W5:Y:S01]  /*0ab0*/  LDG.E R154, desc[UR36][R154.64] ;  /* 0x000000249a9a7981 */ /* 0x001362000c1e1900 */
[----:B------:R-:W-:Y:S05]  /*0ac0*/  BRA `(.L_x_6) ;  /* 0x0000000000087947 */ /* 0x000fea0003800000 */
.L_x_7:
[----:B------:R-:W-:Y:S02]  /*0ad0*/  ULDC UR4, c[0x0][0x580] ;  /* 0x0001600000047ab9 */ /* 0x000fe40000000800 */
[----:B------:R-:W-:-:S07]  /*0ae0*/  IMAD.U32 R154, RZ, RZ, UR4 ;  /* 0x00000004ff9a7e24 */ /* 0x000fce000f8e00ff */
.L_x_6:
[----:B------:R-:W-:Y:S02]  /*0af0*/  ULDC.64 UR4, c[0x0][0x5a0] ;  /* 0x0001680000047ab9 */ /* 0x000fe40000000a00 */
[----:B------:R-:W-:-:S04]  /*0b00*/  ISETP.NE.U32.AND P0, PT, RZ, UR4, PT ;  /* 0x00000004ff007c0c */ /* 0x000fc8000bf05070 */
[----:B------:R-:W-:-:S13]  /*0b10*/  ISETP.NE.AND.EX P0, PT, RZ, UR5, PT, P0 ;  /* 0x00000005ff007c0c */ /* 0x000fda000bf05300 */
[----:B------:R-:W-:Y:S05]  /*0b20*/  @!P0 BRA `(.L_x_8) ;  /* 0x00000000001c8947 */ /* 0x000fea0003800000 */
[----:B0-----:R-:W0:Y:S02]  /*0b30*/  LDC.64 R8, c[0x0][0x5a0] ;  /* 0x00016800ff087b82 */ /* 0x001e240000000a00 */
[----:B0-----:R-:W2:Y:S02]  /*0b40*/  LDG.E.64 R8, desc[UR36][R8.64] ;  /* 0x0000002408087981 */ /* 0x001ea4000c1e1b00 */
[----:B--2---:R-:W-:-:S04]  /*0b50*/  ISETP.NE.U32.AND P0, PT, R8, RZ, PT ;  /* 0x000000ff0800720c */ /* 0x004fc80003f05070 */
[----:B------:R-:W-:-:S13]  /*0b60*/  ISETP.NE.AND.EX P0, PT, R9, RZ, PT, P0 ;  /* 0x000000ff0900720c */ /* 0x000fda0003f05300 */
[----:B------:R-:W-:Y:S05]  /*0b70*/  @!P0 BRA `(.L_x_8) ;  /* 0x0000000000088947 */ /* 0x000fea0003800000 */
[----:B-1----:R0:W5:Y:S01]  /*0b80*/  LD.E R155, desc[UR36][R8.64] ;  /* 0x00000024089b7980 */ /* 0x002162000c101900 */
[----:B------:R-:W-:Y:S05]  /*0b90*/  BRA `(.L_x_9) ;  /* 0x0000000000247947 */ /* 0x000fea0003800000 */
.L_x_8:
[----:B------:R-:W-:Y:S02]  /*0ba0*/  ULDC.64 UR4, c[0x0][0x590] ;  /* 0x0001640000047ab9 */ /* 0x000fe40000000a00 */
[----:B------:R-:W-:-:S04]  /*0bb0*/  ISETP.NE.U32.AND P0, PT, RZ, UR4, PT ;  /* 0x00000004ff007c0c */ /* 0x000fc8000bf05070 */
[----:B------:R-:W-:-:S13]  /*0bc0*/  ISETP.NE.AND.EX P0, PT, RZ, UR5, PT, P0 ;  /* 0x00000005ff007c0c */ /* 0x000fda000bf05300 */
[----:B------:R-:W-:Y:S05]  /*0bd0*/  @!P0 BRA `(.L_x_10) ;  /* 0x00000000000c8947 */ /* 0x000fea0003800000 */
[----:B0-----:R-:W1:Y:S02]  /*0be0*/  LDC.64 R8, c[0x0][0x590] ;  /* 0x00016400ff087b82 */ /* 0x001e640000000a00 */
[----:B-1----:R1:W5:Y:S01]  /*0bf0*/  LDG.E R155, desc[UR36][R8.64] ;  /* 0x00000024089b7981 */ /* 0x002362000c1e1900 */
[----:B------:R-:W-:Y:S05]  /*0c00*/  BRA `(.L_x_9) ;  /* 0x0000000000087947 */ /* 0x000fea0003800000 */
.L_x_10:
[----:B------:R-:W-:Y:S02]  /*0c10*/  ULDC UR4, c[0x0][0x584] ;  /* 0x0001610000047ab9 */ /* 0x000fe40000000800 */
[----:B-1----:R-:W-:-:S07]  /*0c20*/  IMAD.U32 R155, RZ, RZ, UR4 ;  /* 0x00000004ff9b7e24 */ /* 0x002fce000f8e00ff */
.L_x_9:
[----:B------:R-:W2:Y:S01]  /*0c30*/  LDC R2, c[0x0][0x65c] ;  /* 0x00019700ff027b82 */ /* 0x000ea20000000800 */
[----:B------:R-:W-:Y:S01]  /*0c40*/  ULDC UR6, c[0x0][0x28c] ;  /* 0x0000a30000067ab9 */ /* 0x000fe20000000800 */
[----:B------:R-:W-:Y:S01]  /*0c50*/  ISETP.NE.AND P0, PT, R10, 0x2, PT ;  /* 0x000000020a00780c */ /* 0x000fe20003f05270 */
[----:B------:R-:W-:Y:S01]  /*0c60*/  UIADD3 UR6, UR6, 0x1f, URZ ;  /* 0x0000001f06067890 */ /* 0x000fe2000fffe03f */
[----:B01----:R-:W-:Y:S01]  /*0c70*/  IMAD.U32 R8, RZ, RZ, UR12 ;  /* 0x0000000cff087e24 */ /* 0x003fe2000f8e00ff */
[----:B------:R-:W-:Y:S01]  /*0c80*/  UMOV UR38, URZ ;  /* 0x0000003f00267c82 */ /* 0x000fe20008000000 */
[----:B------:R-:W-:Y:S01]  /*0c90*/  IMAD.MOV.U32 R9, RZ, RZ, RZ ;  /* 0x000000ffff097224 */ /* 0x000fe200078e00ff */
[----:B------:R-:W-:Y:S01]  /*0ca0*/  USHF.R.S32.HI UR7, URZ, 0x1f, UR6 ;  /* 0x0000001f3f077899 */ /* 0x000fe20008011406 */
[----:B------:R-:W-:Y:S01]  /*0cb0*/  UMOV UR39, URZ ;  /* 0x0000003f00277c82 */ /* 0x000fe20008000000 */
[----:B------:R-:W-:Y:S02]  /*0cc0*/  ULDC.64 UR8, c[0x0][0x650] ;  /* 0x0001940000087ab9 */ /* 0x000fe40000000a00 */
[----:B------:R-:W-:-:S04]  /*0cd0*/  ULEA.HI UR7, UR7, UR6, URZ, 0x5 ;  /* 0x0000000607077291 */ /* 0x000fc8000f8f283f */
[----:B------:R-:W-:Y:S01]  /*0ce0*/  USHF.R.S32.HI UR40, URZ, 0x5, UR7 ;  /* 0x000000053f287899 */ /* 0x000fe20008011407 */
[----:B--2---:R-:W-:-:S13]  /*0cf0*/  ISETP.NE.AND P1, PT, R2, 0x1, PT ;  /* 0x000000010200780c */ /* 0x004fda0003f25270 */
[----:B------:R-:W0:Y:S01]  /*0d00*/  @P1 LDC R19, c[0x0][0x10] ;  /* 0x00000400ff131b82 */ /* 0x000e220000000800 */
[----:B------:R-:W-:Y:S02]  /*0d10*/  @P1 IMAD.MOV.U32 R7, RZ, RZ, RZ ;  /* 0x000000ffff071224 */ /* 0x000fe400078e00ff */
[----:B------:R-:W-:-:S05]  /*0d20*/  @P1 IMAD.MOV.U32 R17, RZ, RZ, RZ ;  /* 0x000000ffff111224 */ /* 0x000fca00078e00ff */
[----:B------:R-:W1:Y:S01]  /*0d30*/  @!P1 LDC R11, c[0x0][0xc] ;  /* 0x00000300ff0b9b82 */ /* 0x000e620000000800 */
[----:B------:R-:W-:Y:S01]  /*0d40*/  ULDC UR4, c[0x0][0xc] ;  /* 0x0000030000047ab9 */ /* 0x000fe20000000800 */
[----:B------:R-:W-:Y:S02]  /*0d50*/  ULDC UR5, c[0x0][0x10] ;  /* 0x0000040000057ab9 */ /* 0x000fe40000000800 */
[----:B------:R-:W-:-:S04]  /*0d60*/  UIMAD.WIDE.U32 UR4, UR4, UR5, URZ ;  /* 0x00000005040472a5 */ /* 0x000fc8000f8e003f */
[----:B------:R-:W2:Y:S01]  /*0d70*/  LDC R2, c[0x0][0x14] ;  /* 0x00000500ff027b82 */ /* 0x000ea20000000800 */
[----:B0-----:R-:W-:-:S04]  /*0d80*/  @P1 IMAD.WIDE.U32 R18, R19, UR12, R6 ;  /* 0x0000000c13121c25 */ /* 0x001fc8000f8e0006 */
[----:B------:R-:W-:Y:S02]  /*0d90*/  @P1 IMAD.IADD R17, R19, 0x1, R17 ;  /* 0x0000000113111824 */ /* 0x000fe400078e0211 */
[----:B-1----:R-:W-:-:S04]  /*0da0*/  @!P1 IMAD.WIDE.U32 R8, R6, R11, R8 ;  /* 0x0000000b06089225 */ /* 0x002fc800078e0008 */
[----:B------:R-:W-:Y:S02]  /*0db0*/  @!P1 IMAD.MOV.U32 R18, RZ, RZ, R8 ;  /* 0x000000ffff129224 */ /* 0x000fe400078e0008 */
[----:B------:R-:W-:Y:S02]  /*0dc0*/  @!P1 IMAD.MOV.U32 R17, RZ, RZ, R9 ;  /* 0x000000ffff119224 */ /* 0x000fe400078e0009 */
[----:B--2---:R-:W-:-:S04]  /*0dd0*/  IMAD.WIDE.U32 R12, R2, UR4, RZ ;  /* 0x00000004020c7c25 */ /* 0x004fc8000f8e00ff */
[----:B------:R-:W-:Y:S01]  /*0de0*/  IMAD R23, R2, UR5, RZ ;  /* 0x0000000502177c24 */ /* 0x000fe2000f8e02ff */
[----:B------:R0:W-:Y:S03]  /*0df0*/  STL.64 [R1], R12 ;  /* 0x0000000c01007387 */ /* 0x0001e60000100a00 */
[----:B------:R-:W-:Y:S01]  /*0e00*/  IMAD.IADD R23, R13, 0x1, R23 ;  /* 0x000000010d177824 */ /* 0x000fe200078e0217 */
[----:B------:R-:W-:Y:S06]  /*0e10*/  @P0 BRA `(.L_x_11) ;  /* 0x0000000000200947 */ /* 0x000fec0003800000 */
[----:B------:R-:W-:Y:S01]  /*0e20*/  UISETP.GE.U32.AND UP0, UPT, UR40, 0x5, UPT ;  /* 0x000000052800788c */ /* 0x000fe2000bf06070 */
[----:B------:R-:W-:Y:S01]  /*0e30*/  IADD3 R18, P0, R18, R12, RZ ;  /* 0x0000000c12127210 */ /* 0x000fe20007f1e0ff */
[----:B------:R-:W-:Y:S01]  /*0e40*/  UIMAD.WIDE.U32 UR4, UR40, -0x33333333, URZ ;  /* 0xcccccccd280478a5 */ /* 0x000fe2000f8e003f */
[----:B------:R-:W-:-:S03]  /*0e50*/  UMOV UR39, URZ ;  /* 0x0000003f00277c82 */ /* 0x000fc60008000000 */
[----:B------:R-:W-:Y:S01]  /*0e60*/  USHF.R.U32.HI UR4, URZ, 0x2, UR5 ;  /* 0x000000023f047899 */ /* 0x000fe20008011605 */
[----:B------:R-:W-:-:S03]  /*0e70*/  IMAD.X R17, R23, 0x1, R17, P0 ;  /* 0x0000000117117824 */ /* 0x000fc600000e0611 */
[----:B------:R-:W-:Y:S02]  /*0e80*/  UIMAD UR38, UR4, -0x5, UR40 ;  /* 0xfffffffb042678a4 */ /* 0x000fe4000f8e0228 */
[----:B------:R-:W-:-:S12]  /*0e90*/  @UP0 ULOP3.LUT UR39, UR4, 0x1, URZ, 0xc0, !UPT ;  /* 0x0000000104270892 */ /* 0x000fd8000f8ec03f */
.L_x_11:
[----:B------:R-:W-:Y:S01]  /*0ea0*/  ISETP.GE.U32.AND P0, PT, R18, UR8, PT ;  /* 0x0000000812007c0c */ /* 0x000fe2000bf06070 */
[----:B------:R-:W-:Y:S01]  /*0eb0*/  IMAD.MOV.U32 R19, RZ, RZ, -0x1 ;  /* 0xffffffffff137424 */ /* 0x000fe200078e00ff */
[----:B------:R-:W-:Y:S01]  /*0ec0*/  PRMT R8, RZ, 0x7610, R8 ;  /* 0x00007610ff087816 */ /* 0x000fe20000000008 */
[----:B------:R-:W-:Y:S01]  /*0ed0*/  IMAD.MOV.U32 R22, RZ, RZ, -0x1 ;  /* 0xffffffffff167424 */ /* 0x000fe200078e00ff */
[----:B------:R-:W-:Y:S01]  /*0ee0*/  ISETP.GE.U32.AND.EX P0, PT, R17, UR9, PT, P0 ;  /* 0x0000000911007c0c */ /* 0x000fe2000bf06100 */
[----:B------:R-:W-:-:S12]  /*0ef0*/  IMAD.MOV.U32 R2, RZ, RZ, -0x1 ;  /* 0xffffffffff027424 */ /* 0x000fd800078e00ff */
[----:B------:R-:W-:Y:S05]  /*0f00*/  @P0 BRA `(.L_x_12) ;  /* 0x00000004002c0947 */ /* 0x000fea0003800000 */
[----:B------:R-:W1:Y:S01]  /*0f10*/  LDC.64 R26, c[0x0][0x628] ;  /* 0x00018a00ff1a7b82 */ /* 0x000e620000000a00 */
[----:B------:R-:W-:Y:S02]  /*0f20*/  IMAD.MOV.U32 R8, RZ, RZ, R18 ;  /* 0x000000ffff087224 */ /* 0x000fe400078e0012 */
[----:B------:R-:W-:-:S05]  /*0f30*/  IMAD.MOV.U32 R9, RZ, RZ, R17 ;  /* 0x000000ffff097224 */ /* 0x000fca00078e0011 */
[----:B------:R-:W2:Y:S08]  /*0f40*/  LDC R2, c[0x0][0x630] ;  /* 0x00018c00ff027b82 */ /* 0x000eb00000000800 */
[----:B------:R-:W3:Y:S01]  /*0f50*/  LDC.64 R28, c[0x0][0x620] ;  /* 0x00018800ff1c7b82 */ /* 0x000ee20000000a00 */
[----:B-1----:R-:W-:-:S04]  /*0f60*/  ISETP.NE.U32.AND P0, PT, R26, RZ, PT ;  /* 0x000000ff1a00720c */ /* 0x002fc80003f05070 */
[----:B------:R-:W-:-:S13]  /*0f70*/  ISETP.NE.AND.EX P0, PT, R27, RZ, PT, P0 ;  /* 0x000000ff1b00720c */ /* 0x000fda0003f05300 */
[----:B--23--:R-:W-:Y:S05]  /*0f80*/  @!P0 BRA `(.L_x_13) ;  /* 0x0000000000288947 */ /* 0x00cfea0003800000 */
[----:B0-----:R-:W0:Y:S02]  /*0f90*/  LDC R13, c[0x0][0x634] ;  /* 0x00018d00ff0d7b82 */ /* 0x001e240000000800 */
[----:B0-----:R-:W-:-:S05]  /*0fa0*/  IADD3 R13, P0, R18, R13, RZ ;  /* 0x0000000d120d7210 */ /* 0x001fca0007f1e0ff */
[----:B------:R-:W-:-:S04]  /*0fb0*/  IMAD.X R15, RZ, RZ, R17, P0 ;  /* 0x000000ffff0f7224 */ /* 0x000fc800000e0611 */
[----:B------:R-:W-:-:S04]  /*0fc0*/  IMAD.WIDE.U32 R8, R15, R26, RZ ;  /* 0x0000001a0f087225 */ /* 0x000fc800078e00ff */
[----:B------:R-:W-:-:S04]  /*0fd0*/  IMAD.WIDE.U32 R10, P0, R13, R27, R8 ;  /* 0x0000001b0d0a7225 */ /* 0x000fc80007800008 */
[----:B------:R-:W-:-:S04]  /*0fe0*/  IMAD.WIDE.U32 R8, R13, R26, RZ ;  /* 0x0000001a0d087225 */ /* 0x000fc800078e00ff */
[----:B------:R-:W-:Y:S01]  /*0ff0*/  IMAD.X R13, RZ, RZ, RZ, P0 ;  /* 0x000000ffff0d7224 */ /* 0x000fe200000e06ff */
[----:B------:R-:W-:Y:S01]  /*1000*/  IADD3 RZ, P0, R9, R10, RZ ;  /* 0x0000000a09ff7210 */ /* 0x000fe20007f1e0ff */
[----:B------:R-:W-:-:S04]  /*1010*/  IMAD.MOV.U32 R12, RZ, RZ, R11 ;  /* 0x000000ffff0c7224 */ /* 0x000fc800078e000b */
[----:B------:R-:W-:-:S08]  /*1020*/  IMAD.WIDE.U32.X R8, R15, R27, R12, P0 ;  /* 0x0000001b0f087225 */ /* 0x000fd000000e040c */
.L_x_13:
[----:B------:R-:W1:Y:S01]  /*1030*/  LDC.64 R32, c[0x0][0x640] ;  /* 0x00019000ff207b82 */ /* 0x000e620000000a00 */
[-C--:B------:R-:W-:Y:S01]  /*1040*/  SHF.R.U64 R30, R8, R2.reuse, R9 ;  /* 0x00000002081e7219 */ /* 0x080fe20000001209 */
[----:B------:R-:W-:Y:S01]  /*1050*/  IMAD.MOV.U32 R19, RZ, RZ, R17 ;  /* 0x000000ffff137224 */ /* 0x000fe200078e0011 */
[----:B------:R-:W-:Y:S01]  /*1060*/  SHF.R.U32.HI R2, RZ, R2, R9 ;  /* 0x00000002ff027219 */ /* 0x000fe20000011609 */
[----:B------:R-:W-:Y:S01]  /*1070*/  IMAD.MOV.U32 R26, RZ, RZ, 0x1 ;  /* 0x00000001ff1a7424 */ /* 0x000fe200078e00ff */
[----:B------:R-:W-:-:S03]  /*1080*/  IADD3 R11, P0, RZ, -R30, RZ ;  /* 0x8000001eff0b7210 */ /* 0x000fc60007f1e0ff */
[----:B------:R-:W2:Y:S02]  /*1090*/  LDC R10, c[0x0][0x618] ;  /* 0x00018600ff0a7b82 */ /* 0x000ea40000000800 */
[----:B------:R-:W-:-:S04]  /*10a0*/  IMAD.X R9, RZ, RZ, ~R2, P0 ;  /* 0x000000ffff097224 */ /* 0x000fc800000e0e02 */
[-C--:B------:R-:W-:Y:S02]  /*10b0*/  IMAD R2, R9, R28.reuse, RZ ;  /* 0x0000001c09027224 */ /* 0x080fe400078e02ff */
[----:B0-----:R-:W0:Y:S01]  /*10c0*/  LDC R13, c[0x0][0x608] ;  /* 0x00018200ff0d7b82 */ /* 0x001e220000000800 */
[----:B------:R-:W-:-:S04]  /*10d0*/  IMAD.WIDE.U32 R8, R11, R28, R18 ;  /* 0x0000001c0b087225 */ /* 0x000fc800078e0012 */
[----:B------:R-:W-:Y:S02]  /*10e0*/  IMAD R11, R11, R29, R2 ;  /* 0x0000001d0b0b7224 */ /* 0x000fe400078e0202 */
[----:B------:R-:W-:Y:S01]  /*10f0*/  IMAD.MOV.U32 R2, RZ, RZ, -0x1 ;  /* 0xffffffffff027424 */ /* 0x000fe200078e00ff */
[----:B------:R-:W3:Y:S01]  /*1100*/  LDC R31, c[0x0][0x658] ;  /* 0x00019600ff1f7b82 */ /* 0x000ee20000000800 */
[----:B------:R-:W-:Y:S01]  /*1110*/  IMAD.IADD R9, R9, 0x1, R11 ;  /* 0x0000000109097824 */ /* 0x000fe200078e020b */
[----:B-1----:R-:W-:-:S04]  /*1120*/  ISETP.NE.U32.AND P0, PT, R32, RZ, PT ;  /* 0x000000ff2000720c */ /* 0x002fc80003f05070 */
[----:B------:R-:W-:Y:S02]  /*1130*/  ISETP.NE.AND.EX P0, PT, R33, RZ, PT, P0 ;  /* 0x000000ff2100720c */ /* 0x000fe40003f05300 */
[----:B------:R-:W1:Y:S01]  /*1140*/  LDC R29, c[0x0][0x600] ;  /* 0x00018000ff1d7b82 */ /* 0x000e620000000800 */
[-CC-:B--2---:R-:W-:Y:S02]  /*1150*/  SHF.R.U64 R27, R8, R10.reuse, R9.reuse ;  /* 0x0000000a081b7219 */ /* 0x184fe40000001209 */
[----:B------:R-:W-:-:S05]  /*1160*/  SHF.R.U32.HI R8, RZ, R10, R9 ;  /* 0x0000000aff087219 */ /* 0x000fca0000011609 */
[----:B------:R-:W2:Y:S01]  /*1170*/  LDC R22, c[0x0][0x648] ;  /* 0x00019200ff167b82 */ /* 0x000ea20000000800 */
[-CC-:B0-----:R-:W-:Y:S02]  /*1180*/  SHF.R.U64 R34, R27, R13.reuse, R8.reuse ;  /* 0x0000000d1b227219 */ /* 0x181fe40000001208 */
[----:B------:R-:W-:-:S05]  /*1190*/  SHF.R.U32.HI R8, RZ, R13, R8 ;  /* 0x0000000dff087219 */ /* 0x000fca0000011608 */
[----:B------:R-:W0:Y:S01]  /*11a0*/  LDC R24, c[0x0][0x638] ;  /* 0x00018e00ff187b82 */ /* 0x000e220000000800 */
[-CC-:B---3--:R-:W-:Y:S02]  /*11b0*/  SHF.R.U64 R36, R34, R31.reuse, R8.reuse ;  /* 0x0000001f22247219 */ /* 0x188fe40000001208 */
[-C--:B------:R-:W-:Y:S02]  /*11c0*/  SHF.L.U32 R2, R2, R31.reuse, RZ ;  /* 0x0000001f02027219 */ /* 0x080fe400000006ff */
[----:B------:R-:W-:Y:S01]  /*11d0*/  SHF.R.U32.HI R9, RZ, R31, R8 ;  /* 0x0000001fff097219 */ /* 0x000fe20000011608 */
[----:B------:R-:W-:Y:S01]  /*11e0*/  IMAD.MOV.U32 R8, RZ, RZ, R36 ;  /* 0x000000ffff087224 */ /* 0x000fe200078e0024 */
[----:B------:R-:W-:Y:S01]  /*11f0*/  LOP3.LUT R15, RZ, R2, RZ, 0x33, !PT ;  /* 0x00000002ff0f7212 */ /* 0x000fe200078e33ff */
[----:B------:R-:W3:Y:S01]  /*1200*/  LDC R28, c[0x0][0x610] ;  /* 0x00018400ff1c7b82 */ /* 0x000ee20000000800 */
[----:B------:R-:W-:Y:S05]  /*1210*/  @!P0 BRA `(.L_x_14) ;  /* 0x0000000000288947 */ /* 0x000fea0003800000 */
[----:B------:R-:W4:Y:S02]  /*1220*/  LDC R13, c[0x0][0x64c] ;  /* 0x00019300ff0d7b82 */ /* 0x000f240000000800 */
[----:B----4-:R-:W-:-:S05]  /*1230*/  IADD3 R13, P0, R36, R13, RZ ;  /* 0x0000000d240d7210 */ /* 0x010fca0007f1e0ff */
        /* <DEDUP_REMOVED lines=8> */
.L_x_14:
[----:B--2---:R-:W-:Y:S01]  /*12c0*/  SHF.R.U64 R7, R8, R22, R9 ;  /* 0x0000001608077219 */ /* 0x004fe20000001209 */
[----:B-1----:R-:W-:Y:S01]  /*12d0*/  VIADD R8, R29, 0xffffffff ;  /* 0xffffffff1d087836 */ /* 0x002fe20000000000 */
[----:B------:R-:W-:Y:S01]  /*12e0*/  SHF.L.U32 R2, R26, R31, RZ ;  /* 0x0000001f1a027219 */ /* 0x000fe200000006ff */
[----:B------:R-:W-:Y:S01]  /*12f0*/  @P1 IMAD R21, R25, R20, R6 ;  /* 0x0000001419151224 */ /* 0x000fe200078e0206 */
[----:B------:R-:W-:Y:S01]  /*1300*/  LOP3.LUT R15, R34, R15, RZ, 0xc0, !PT ;  /* 0x0000000f220f7212 */ /* 0x000fe200078ec0ff */
[----:B------:R-:W-:Y:S01]  /*1310*/  IMAD.MOV R9, RZ, RZ, -R7 ;  /* 0x000000ffff097224 */ /* 0x000fe200078e0a07 */
[----:B------:R-:W-:-:S03]  /*1320*/  LOP3.LUT R8, R27, R8, RZ, 0xc0, !PT ;  /* 0x000000081b087212 */ /* 0x000fc600078ec0ff */
[----:B------:R-:W-:Y:S02]  /*1330*/  IMAD R6, R2, R7, R15 ;  /* 0x0000000702067224 */ /* 0x000fe400078e020f */
[----:B0-----:R-:W-:Y:S02]  /*1340*/  IMAD R2, R9, R24, R36 ;  /* 0x0000001809027224 */ /* 0x001fe400078e0224 */
[----:B---3--:R-:W-:Y:S02]  /*1350*/  IMAD R19, R6, R28, R21 ;  /* 0x0000001c06137224 */ /* 0x008fe400078e0215 */
[----:B------:R-:W-:Y:S02]  /*1360*/  IMAD R2, R2, R29, R8 ;  /* 0x0000001d02027224 */ /* 0x000fe400078e0208 */
[----:B------:R-:W-:-:S03]  /*1370*/  IMAD.MOV.U32 R6, RZ, RZ, 0x1 ;  /* 0x00000001ff067424 */ /* 0x000fc600078e00ff */
[----:B------:R-:W-:Y:S02]  /*1380*/  SEL R22, R2, R19, !P1 ;  /* 0x0000001302167207 */ /* 0x000fe40004800000 */
[----:B------:R-:W-:Y:S01]  /*1390*/  SEL R19, R19, R2, !P1 ;  /* 0x0000000213137207 */ /* 0x000fe20004800000 */
[----:B------:R-:W-:Y:S01]  /*13a0*/  IMAD.MOV.U32 R2, RZ, RZ, R30 ;  /* 0x000000ffff027224 */ /* 0x000fe200078e001e */
[----:B------:R-:W-:-:S07]  /*13b0*/  PRMT R8, R6, 0x7610, R8 ;  /* 0x0000761006087816 */ /* 0x000fce0000000008 */
.L_x_12:
[----:B------:R-:W-:Y:S05]  /*13c0*/  @!P2 BRA `(.L_x_15) ;  /* 0x00000000000ca947 */ /* 0x000fea0003800000 */
[----:B------:R-:W-:Y:S01]  /*13d0*/  UCGABAR_WAIT ;  /* 0x0000000000007dc7 */ /* 0x000fe20008000000 */
[----:B------:R-:W-:Y:S01]  /*13e0*/  CCTL.IVALL ;  /* 0x00000000ff00798f */ /* 0x000fe20002000000 */
[----:B------:R-:W-:Y:S05]  /*13f0*/  BRA `(.L_x_16) ;  /* 0x0000000000047947 */ /* 0x000fea0003800000 */
.L_x_15:
[----:B------:R-:W-:Y:S06]  /*1400*/  BAR.SYNC.DEFER_BLOCKING 0x0 ;  /* 0x0000000000007b1d */ /* 0x000fec0000010000 */
.L_x_16:
[----:B------:R-:W-:Y:S05]  /*1410*/  @!P3 BRA `(.L_x_17) ;  /* 0x000000900088b947 */ /* 0x000fea0003800000 */
[----:B------:R-:W-:-:S13]  /*1420*/  ISETP.GT.U32.AND P0, PT, R35, 0x1, PT ;  /* 0x000000012300780c */ /* 0x000fda0003f04070 */
[----:B------:R-:W-:Y:S05]  /*1430*/  @P0 EXIT ;  /* 0x000000000000094d */ /* 0x000fea0003800000 */
.L_x_18:
[----:B------:R-:W-:-:S08]  /*1440*/  NOP ;  /* 0x0000000000007918 */ /* 0x000fd00000000000 */
[----:B------:R-:W1:Y:S02]  /*1450*/  USETMAXREG.TRY_ALLOC.CTAPOOL UP0, 0xe8 ;  /* 0x000000e8000079c8 */ /* 0x000e640008000600 */
[----:B-1----:R-:W-:-:S13]  /*1460*/  PLOP3.LUT P0, PT, PT, PT, UP0, 0x80, 0x0 ;  /* 0x000000000000781c */ /* 0x002fda0003f0f008 */
[----:B------:R-:W-:Y:S05]  /*1470*/  @!P0 BRA `(.L_x_18) ;  /* 0xfffffffc00f08947 */ /* 0x000fea000383ffff */
[----:B------:R-:W-:-:S13]  /*1480*/  LOP3.LUT P0, RZ, R8, 0xff, RZ, 0xc0, !PT ;  /* 0x000000ff08ff7812 */ /* 0x000fda000780c0ff */
[----:B------:R-:W-:Y:S05]  /*1490*/  @!P0 EXIT ;  /* 0x000000000000894d */ /* 0x000fea0003800000 */
[----:B------:R-:W1:Y:S01]  /*14a0*/  S2UR UR4, SR_CgaCtaId ;  /* 0x00000000000479c3 */ /* 0x000e620000008800 */
[----:B------:R-:W-:Y:S01]  /*14b0*/  VIADD R14, R14, 0xffffffff ;  /* 0xffffffff0e0e7836 */ /* 0x000fe20000000000 */
[CC--:B------:R-:W-:Y:S01]  /*14c0*/  LEA.HI R4, R0.reuse, R3.reuse, RZ, 0x2 ;  /* 0x0000000300047211 */ /* 0x0c0fe200078f10ff */
[----:B------:R-:W-:Y:S01]  /*14d0*/  UMOV UR41, 0x400 ;  /* 0x0000040000297882 */ /* 0x000fe20000000000 */
[----:B------:R-:W-:Y:S01]  /*14e0*/  LEA.HI R0, R0, R3, RZ, 0x5 ;  /* 0x0000000300007211 */ /* 0x000fe200078f28ff */
[----:B------:R-:W-:Y:S01]  /*14f0*/  UISETP.LT.AND UP0, UPT, UR40, 0x1, UPT ;  /* 0x000000012800788c */ /* 0x000fe2000bf01270 */
[----:B------:R-:W-:Y:S01]  /*1500*/  R2UR UR42, R14 ;  /* 0x000000000e2a72ca */ /* 0x000fe200000e0000 */
[----:B------:R-:W-:Y:S01]  /*1510*/  USHF.L.U32 UR44, UR40, 0x1, URZ ;  /* 0x00000001282c7899 */ /* 0x000fe2000800063f */
[--C-:B------:R-:W-:Y:S01]  /*1520*/  SHF.R.S32.HI R156, RZ, 0x2, R4.reuse ;  /* 0x00000002ff9c7819 */ /* 0x100fe20000011404 */
[----:B------:R-:W-:Y:S01]  /*1530*/  USEL UR43, UR40, 0x1, UP0 ;  /* 0x00000001282b7887 */ /* 0x000fe20008000000 */
[----:B------:R-:W-:-:S02]  /*1540*/  SHF.R.S32.HI R5, RZ, 0x1f, R4 ;  /* 0x0000001fff057819 */ /* 0x000fc40000011404 */
[----:B------:R-:W-:Y:S01]  /*1550*/  LOP3.LUT R158, R4, 0xfffffffc, RZ, 0xc0, !PT ;  /* 0xfffffffc049e7812 */ /* 0x000fe200078ec0ff */
[----:B------:R-:W-:Y:S01]  /*1560*/  UIADD3 UR43, -UR43, UR40, URZ ;  /* 0x000000282b2b7290 */ /* 0x000fe2000fffe13f */
[----:B------:R-:W-:Y:S02]  /*1570*/  LEA.HI R5, R5, R156, RZ, 0x3 ;  /* 0x0000009c05057211 */ /* 0x000fe400078f18ff */
[----:B------:R-:W-:Y:S01]  /*1580*/  ISETP.NE.AND P0, PT, R14, RZ, PT ;  /* 0x000000ff0e00720c */ /* 0x000fe20003f05270 */
[----:B------:R-:W-:Y:S01]  /*1590*/  IMAD.IADD R158, R3, 0x1, -R158 ;  /* 0x00000001039e7824 */ /* 0x000fe200078e0a9e */
[----:B------:R-:W-:Y:S01]  /*15a0*/  LOP3.LUT R5, R5, 0xfffffff8, RZ, 0xc0, !PT ;  /* 0xfffffff805057812 */ /* 0x000fe200078ec0ff */
[----:B------:R-:W-:Y:S01]  /*15b0*/  USHF.L.U32 UR42, UR42, 0x3, URZ ;  /* 0x000000032a2a7899 */ /* 0x000fe2000800063f */
[----:B------:R-:W-:Y:S02]  /*15c0*/  LOP3.LUT R176, R16, 0x1, RZ, 0xfc, !PT ;  /* 0x0000000110b07812 */ /* 0x000fe400078efcff */
[----:B------:R-:W-:Y:S01]  /*15d0*/  SEL R177, RZ, 0x1, P0 ;  /* 0x00000001ffb17807 */ /* 0x000fe20000000000 */
[----:B------:R-:W-:Y:S01]  /*15e0*/  IMAD.IADD R156, R156, 0x1, -R5 ;  /* 0x000000019c9c7824 */ /* 0x000fe200078e0a05 */
[----:B-1----:R-:W-:Y:S01]  /*15f0*/  ULEA UR41, UR4, UR41, 0x18 ;  /* 0x0000002904297291 */ /* 0x002fe2000f8ec03f */
[----:B------:R-:W-:Y:S01]  /*1600*/  SHF.R.S32.HI R5, RZ, 0x5, R0 ;  /* 0x00000005ff057819 */ /* 0x000fe20000011400 */
[----:B------:R-:W-:Y:S01]  /*1610*/  IMAD.U32 R160, RZ, RZ, UR42 ;  /* 0x0000002affa07e24 */ /* 0x000fe2000f8e00ff */
[----:B------:R-:W-:Y:S01]  /*1620*/  ULDC UR4, c[0x0][0x284] ;  /* 0x0000a10000047ab9 */ /* 0x000fe20000000800 */
[----:B------:R-:W-:Y:S01]  /*1630*/  UIADD3 UR45, UR41, 0x60, URZ ;  /* 0x00000060292d7890 */ /* 0x000fe2000fffe03f */
[--C-:B------:R-:W-:Y:S01]  /*1640*/  SHF.R.S32.HI R157, RZ, 0x1f, R156.reuse ;  /* 0x0000001fff9d7819 */ /* 0x100fe2000001149c */
[----:B------:R-:W-:Y:S01]  /*1650*/  IMAD R163, R5, -0x10, -R156 ;  /* 0xfffffff005a37824 */ /* 0x000fe200078e0a9c */
[----:B------:R-:W-:-:S02]  /*1660*/  LOP3.LUT R162, R160, 0x8, RZ, 0xc0, !PT ;  /* 0x00000008a0a27812 */ /* 0x000fc400078ec0ff */
[----:B------:R-:W-:Y:S01]  /*1670*/  LOP3.LUT R160, R160, 0x8, RZ, 0xc, !PT ;  /* 0x00000008a0a07812 */ /* 0x000fe200078e0cff */
[----:B------:R-:W-:Y:S01]  /*1680*/  IMAD.U32 R159, RZ, RZ, UR45 ;  /* 0x0000002dff9f7e24 */ /* 0x000fe2000f8e00ff */
[----:B------:R-:W-:Y:S01]  /*1690*/  LOP3.LUT R162, R162, 0x18, RZ, 0x3c, !PT ;  /* 0x00000018a2a27812 */ /* 0x000fe200078e3cff */
[----:B------:R-:W-:-:S04]  /*16a0*/  IMAD.WIDE R156, R5, 0x10, R156 ;  /* 0x00000010059c7825 */ /* 0x000fc800078e029c */
[----:B------:R-:W-:Y:S02]  /*16b0*/  VIADD R161, R159, UR42 ;  /* 0x0000002a9fa17c36 */ /* 0x000fe40008000000 */
[----:B------:R-:W-:-:S07]  /*16c0*/  VIADD R163, R163, UR4 ;  /* 0x00000004a3a37c36 */ /* 0x000fce0008000000 */
.L_x_294:
[----:B------:R-:W-:Y:S01]  /*16d0*/  SHF.L.U32 R0, R177, 0x1f, RZ ;  /* 0x0000001fb1007819 */ /* 0x000fe200000006ff */
[----:B------:R-:W-:Y:S02]  /*16e0*/  ULDC UR4, c[0x0][0x28c] ;  /* 0x0000a30000047ab9 */ /* 0x000fe40000000800 */
[----:B------:R-:W-:Y:S01]  /*16f0*/  ISETP.LT.AND P1, PT, RZ, UR4, PT ;  /* 0x00000004ff007c0c */ /* 0x000fe2000bf21270 */
[----:B------:R-:W1:Y:S02]  /*1700*/  SYNCS.PHASECHK.TRANS64.TRYWAIT P0, [R159+UR42], R0 ;  /* 0x000000009f0075a7 */ /* 0x000e64000800016a */
[----:B01-34-:R-:W-:Y:S10]  /*1710*/  @!P0 BRA `(.L_x_19) ;  /* 0x000000a000548947 */ /* 0x01bff40003800000 */
.L_x_317:
[----:B------:R-:W-:Y:S05]  /*1720*/  @P1 BRA `(.L_x_20) ;  /* 0x0000000000401947 */ /* 0x000fea0003800000 */
[----:B-1----:R-:W-:Y:S01]  /*1730*/  MOV R0, 0x0 ;  /* 0x0000000000007802 */ /* 0x002fe20000000f00 */
[----:B------:R-:W-:Y:S01]  /*1740*/  ULDC.64 UR4, c[0x4][0x68] ;  /* 0x01001a0000047ab9 */ /* 0x000fe20000000a00 */
[----:B------:R-:W-:Y:S01]  /*1750*/  ULDC.64 UR6, c[0x4][0x8] ;  /* 0x0100020000067ab9 */ /* 0x000fe20000000a00 */
[----:B------:R-:W-:Y:S01]  /*1760*/  IMAD.U32 R4, RZ, RZ, UR4 ;  /* 0x00000004ff047e24 */ /* 0x000fe2000f8e00ff */
[----:B------:R1:W2:Y:S01]  /*1770*/  LDC.64 R14, c[0x4][R0] ;  /* 0x01000000000e7b82 */ /* 0x0002a20000000a00 */
[----:B------:R-:W-:Y:S01]  /*1780*/  IMAD.U32 R5, RZ, RZ, UR5 ;  /* 0x00000005ff057e24 */ /* 0x000fe2000f8e00ff */
[----:B------:R-:W-:Y:S01]  /*1790*/  ULDC.64 UR4, c[0x4][0x70] ;  /* 0x01001c0000047ab9 */ /* 0x000fe20000000a00 */
[----:B------:R-:W-:Y:S02]  /*17a0*/  IMAD.U32 R10, RZ, RZ, UR6 ;  /* 0x00000006ff0a7e24 */ /* 0x000fe4000f8e00ff */
[----:B------:R-:W-:Y:S02]  /*17b0*/  IMAD.U32 R6, RZ, RZ, UR4 ;  /* 0x00000004ff067e24 */ /* 0x000fe4000f8e00ff */
[----:B------:R-:W-:-:S02]  /*17c0*/  IMAD.U32 R7, RZ, RZ, UR5 ;  /* 0x00000005ff077e24 */ /* 0x000fc4000f8e00ff */
[----:B------:R-:W-:Y:S02]  /*17d0*/  IMAD.U32 R11, RZ, RZ, UR7 ;  /* 0x00000007ff0b7e24 */ /* 0x000fe4000f8e00ff */
[----:B------:R-:W-:Y:S02]  /*17e0*/  IMAD.MOV.U32 R8, RZ, RZ, 0x1e1 ;  /* 0x000001e1ff087424 */ /* 0x000fe400078e00ff */
[----:B0-----:R-:W-:Y:S02]  /*17f0*/  IMAD.MOV.U32 R12, RZ, RZ, 0x1 ;  /* 0x00000001ff0c7424 */ /* 0x001fe400078e00ff */
[----:B-1----:R-:W-:-:S07]  /*1800*/  IMAD.MOV.U32 R13, RZ, RZ, RZ ;  /* 0x000000ffff0d7224 */ /* 0x002fce00078e00ff */
[----:B------:R-:W-:-:S07]  /*1810*/  LEPC R20, `(.L_x_20) ;  /* 0x000000001014794e */ /* 0x000fce0000000000 */
[----:B--2--5:R-:W-:Y:S05]  /*1820*/  CALL.ABS.NOINC R14 ;  /* 0x000000000e007343 */ /* 0x024fea0003c00000 */
.L_x_20:
[----:B------:R-:W-:-:S13]  /*1830*/  ISETP.NE.AND P0, PT, R176, 0x3, PT ;  /* 0x00000003b000780c */ /* 0x000fda0003f05270 */
[----:B------:R-:W-:Y:S05]  /*1840*/  @!P0 BRA `(.L_x_21) ;  /* 0x0000000000048947 */ /* 0x000fea0003800000 */
[----:B------:R-:W-:Y:S01]  /*1850*/  BPT.TRAP 0x1 ;  /* 0x000000040000795c */ /* 0x000fe20000300000 */
.L_x_21:
[----:B------:R-:W-:Y:S02]  /*1860*/  IMAD.U32 R3, RZ, RZ, UR38 ;  /* 0x00000026ff037e24 */ /* 0x000fe4000f8e00ff */
[----:B-1----:R-:W-:-:S03]  /*1870*/  IMAD.U32 R0, RZ, RZ, UR39 ;  /* 0x00000027ff007e24 */ /* 0x002fc6000f8e00ff */
[----:B------:R-:W-:Y:S02]  /*1880*/  LEA R3, R3, UR41, 0x3 ;  /* 0x0000002903037c11 */ /* 0x000fe4000f8e18ff */
[----:B------:R-:W-:-:S04]  /*1890*/  SHF.L.U32 R0, R0, 0x1f, RZ ;  /* 0x0000001f00007819 */ /* 0x000fc800000006ff */
[----:B------:R1:W2:Y:S01]  /*18a0*/  SYNCS.PHASECHK.TRANS64.TRYWAIT P1, [R3+URZ], R0 ;  /* 0x00000000030075a7 */ /* 0x0002a2000802017f */
[----:B------:R-:W-:Y:S05]  /*18b0*/  @!P0 BRA `(.L_x_22) ;  /* 0x0000000000048947 */ /* 0x000fea0003800000 */
[----:B------:R-:W-:Y:S01]  /*18c0*/  BPT.TRAP 0x1 ;  /* 0x000000040000795c */ /* 0x000fe20000300000 */
.L_x_22:
[----:B------:R-:W-:-:S05]  /*18d0*/  IMAD.U32 R4, RZ, RZ, UR43 ;  /* 0x0000002bff047e24 */ /* 0x000fca000f8e00ff */
[----:B------:R-:W-:Y:S01]  /*18e0*/  ISETP.GE.AND P2, PT, R4, 0x1, PT ;  /* 0x000000010400780c */ /* 0x000fe20003f46270 */
[----:B--2---:R-:W-:-:S12]  /*18f0*/  @P1 BRA `(.L_x_23) ;  /* 0x0000000000081947 */ /* 0x004fd80003800000 */
[----:B------:R-:W2:Y:S02]  /*1900*/  SYNCS.PHASECHK.TRANS64.TRYWAIT P1, [R3+URZ], R0 ;  /* 0x00000000030075a7 */ /* 0x000ea4000802017f */
[----:B--2---:R-:W-:Y:S05]  /*1910*/  @!P1 BRA `(.L_x_24) ;  /* 0x0000009c00e89947 */ /* 0x004fea0003800000 */
.L_x_23:
[----:B------:R-:W-:Y:S05]  /*1920*/  WARPSYNC.ALL ;  /* 0x0000000000007948 */ /* 0x000fea0003800000 */
[----:B------:R-:W-:Y:S01]  /*1930*/  UIADD3 UR4, UR41, 0x180, URZ ;  /* 0x0000018029047890 */ /* 0x000fe2000fffe03f */
[----:B------:R-:W-:Y:S01]  /*1940*/  WARPGROUP.ARRIVE ;  /* 0x00000000000079c5 */ /* 0x000fe20000000000 */
[----:B------:R-:W-:Y:S02]  /*1950*/  UIADD3 UR5, UR41, 0xa180, URZ ;  /* 0x0000a18029057890 */ /* 0x000fe4000fffe03f */
[----:B------:R-:W-:Y:S02]  /*1960*/  USHF.R.U32.HI UR4, URZ, 0x4, UR4 ;  /* 0x000000043f047899 */ /* 0x000fe40008011604 */
[----:B------:R-:W-:-:S02]  /*1970*/  USHF.R.U32.HI UR5, URZ, 0x4, UR5 ;  /* 0x000000043f057899 */ /* 0x000fc40008011605 */
[----:B------:R-:W-:Y:S02]  /*1980*/  ULOP3.LUT UR4, UR4, 0x3fff, URZ, 0xc0, !UPT ;  /* 0x00003fff04047892 */ /* 0x000fe4000f8ec03f */
[----:B------:R-:W-:Y:S02]  /*1990*/  ULOP3.LUT UR5, UR5, 0x3fff, URZ, 0xc0, !UPT ;  /* 0x00003fff05057892 */ /* 0x000fe4000f8ec03f */
[----:B------:R-:W-:Y:S02]  /*19a0*/  ULOP3.LUT UR8, UR4, 0x10000, URZ, 0xfc, !UPT ;  /* 0x0001000004087892 */ /* 0x000fe4000f8efc3f */
[----:B------:R-:W-:Y:S02]  /*19b0*/  ULOP3.LUT UR9, UR5, 0x10000, URZ, 0xfc, !UPT ;  /* 0x0001000005097892 */ /* 0x000fe4000f8efc3f */
[----:B------:R-:W-:Y:S02]  /*19c0*/  ULEA UR10, UR38, UR8, 0x9 ;  /* 0x00000008260a7291 */ /* 0x000fe4000f8e483f */
[----:B------:R-:W-:Y:S01]  /*19d0*/  ULEA UR11, UR38, UR9, 0xb ;  /* 0x00000009260b7291 */ /* 0x000fe2000f8e583f */
[----:B------:R-:W-:Y:S01]  /*19e0*/  UMOV UR5, 0x40000040 ;  /* 0x4000004000057882 */ /* 0x000fe20000000000 */
[----:B------:R-:W-:-:S03]  /*19f0*/  UMOV UR7, 0x40000040 ;  /* 0x4000004000077882 */ /* 0x000fc60000000000 */
[----:B------:R-:W-:Y:S02]  /*1a00*/  UMOV UR4, UR10 ;  /* 0x0000000a00047c82 */ /* 0x000fe40008000000 */
[----:B------:R-:W-:Y:S02]  /*1a10*/  UMOV UR6, UR11 ;  /* 0x0000000b00067c82 */ /* 0x000fe40008000000 */
[----:B------:R-:W-:Y:S01]  /*1a20*/  HGMMA.64x256x8.F32.TF32 R24, gdesc[UR4], RZ, !UPT, gsb0 ;  /* 0x07e00000041879f0 */ /* 0x000fe2000c0028ff */
[----:B------:R-:W-:Y:S02]  /*1a30*/  UIADD3 UR4, UR10, 0x2, URZ ;  /* 0x000000020a047890 */ /* 0x000fe4000fffe03f */
[----:B------:R-:W-:Y:S01]  /*1a40*/  UIADD3 UR6, UR11, 0x2, URZ ;  /* 0x000000020b067890 */ /* 0x000fe2000fffe03f */
[----:B------:R-:W-:Y:S01]  /*1a50*/  UMOV UR5, 0x40000040 ;  /* 0x4000004000057882 */ /* 0x000fe20000000000 */
[----:B------:R-:W-:Y:S01]  /*1a60*/  UMOV UR7, 0x40000040 ;  /* 0x4000004000077882 */ /* 0x000fe20000000000 */
[----:B------:R-:W-:-:S02]  /*1a70*/  WARPGROUP.DEPBAR.LE gsb0, 0x0 ;  /* 0x00008000000079c5 */ /* 0x000fc40000010000 */
[----:B------:R-:W-:-:S15]  /*1a80*/  WARPGROUP.ARRIVE ;  /* 0x00000000000079c5 */ /* 0x000fde0000000000 */
[----:B------:R-:W-:-:S05]  /*1a90*/  NOP ;  /* 0x0000000000007918 */ /* 0x000fca0000000000 */
[----:B------:R-:W-:Y:S01]  /*1aa0*/  HGMMA.64x256x8.F32.TF32 R24, gdesc[UR4], R24, gsb0 ;  /* 0x07e00000041879f0 */ /* 0x000fe20008002818 */
[----:B------:R-:W-:Y:S02]  /*1ab0*/  UIADD3 UR4, UR10, 0x4, URZ ;  /* 0x000000040a047890 */ /* 0x000fe4000fffe03f */
[----:B------:R-:W-:Y:S01]  /*1ac0*/  UIADD3 UR6, UR11, 0x4, URZ ;  /* 0x000000040b067890 */ /* 0x000fe2000fffe03f */
[----:B------:R-:W-:Y:S01]  /*1ad0*/  UMOV UR5, 0x40000040 ;  /* 0x4000004000057882 */ /* 0x000fe20000000000 */
[----:B------:R-:W-:Y:S01]  /*1ae0*/  UMOV UR7, 0x40000040 ;  /* 0x4000004000077882 */ /* 0x000fe20000000000 */
[----:B------:R-:W-:Y:S02]  /*1af0*/  WARPGROUP.DEPBAR.LE gsb0, 0x0 ;  /* 0x00008000000079c5 */ /* 0x000fe40000010000 */
        /* <DEDUP_REMOVED lines=10> */
[----:B------:R-:W-:Y:S03]  /*1ba0*/  HGMMA.64x256x8.F32.TF32 R24, gdesc[UR4], R24, gsb0 ;  /* 0x07e00000041879f0 */ /* 0x000fe60008002818 */
[----:B------:R-:W-:Y:S02]  /*1bb0*/  WARPGROUP.DEPBAR.LE gsb0, 0x0 ;  /* 0x00008000000079c5 */ /* 0x000fe40000010000 */
[----:B------:R-:W-:Y:S05]  /*1bc0*/  @!P2 BRA `(.L_x_25) ;  /* 0x000000040020a947 */ /* 0x000fea0003800000 */
[----:B------:R-:W-:Y:S01]  /*1bd0*/  UIADD3 UR4, UR38, 0x1, URZ ;  /* 0x0000000126047890 */ /* 0x000fe2000fffe03f */
[----:B-12---:R-:W-:Y:S02]  /*1be0*/  IMAD.U32 R0, RZ, RZ, UR43 ;  /* 0x0000002bff007e24 */ /* 0x006fe4000f8e00ff */
[----:B------:R-:W-:Y:S01]  /*1bf0*/  IMAD.U32 R3, RZ, RZ, UR38 ;  /* 0x00000026ff037e24 */ /* 0x000fe2000f8e00ff */
[----:B------:R-:W-:-:S04]  /*1c00*/  UISETP.NE.AND UP0, UPT, UR4, 0x5, UPT ;  /* 0x000000050400788c */ /* 0x000fc8000bf05270 */
[----:B------:R-:W-:Y:S02]  /*1c10*/  USEL UR5, URZ, 0x1, UP0 ;  /* 0x000000013f057887 */ /* 0x000fe40008000000 */
[----:B------:R-:W-:Y:S02]  /*1c20*/  USEL UR10, UR4, URZ, UP0 ;  /* 0x0000003f040a7287 */ /* 0x000fe40008000000 */
[----:B------:R-:W-:-:S06]  /*1c30*/  ULOP3.LUT UR5, UR39, UR5, URZ, 0x3c, !UPT ;  /* 0x0000000527057292 */ /* 0x000fcc000f8e3c3f */
[----:B------:R-:W-:-:S07]  /*1c40*/  IMAD.U32 R6, RZ, RZ, UR5 ;  /* 0x00000005ff067e24 */ /* 0x000fce000f8e00ff */
.L_x_32:
[----:B------:R-:W-:Y:S05]  /*1c50*/  @!P0 BRA `(.L_x_26) ;  /* 0x0000000000048947 */ /* 0x000fea0003800000 */
[----:B------:R-:W-:Y:S01]  /*1c60*/  BPT.TRAP 0x1 ;  /* 0x000000040000795c */ /* 0x000fe20000300000 */
.L_x_26:
[----:B------:R-:W-:Y:S01]  /*1c70*/  ULEA UR4, UR10, UR41, 0x3 ;  /* 0x000000290a047291 */ /* 0x000fe2000f8e183f */
[----:B------:R-:W-:-:S08]  /*1c80*/  SHF.L.U32 R4, R6, 0x1f, RZ ;  /* 0x0000001f06047819 */ /* 0x000fd000000006ff */
[----:B------:R1:W2:Y:S01]  /*1c90*/  SYNCS.PHASECHK.TRANS64.TRYWAIT P1, [UR4], R4 ;  /* 0x00000004ff0075a7 */ /* 0x0002a20008020144 */
[----:B------:R-:W-:Y:S05]  /*1ca0*/  @!P0 BRA `(.L_x_27) ;  /* 0x0000000000048947 */ /* 0x000fea0003800000 */
[----:B------:R-:W-:Y:S01]  /*1cb0*/  BPT.TRAP 0x1 ;  /* 0x000000040000795c */ /* 0x000fe20000300000 */
.L_x_27:
[----:B--2---:R-:W-:Y:S05]  /*1cc0*/  @P1 BRA `(.L_x_28) ;  /* 0x0000000000081947 */ /* 0x004fea0003800000 */
[----:B------:R-:W2:Y:S02]  /*1cd0*/  SYNCS.PHASECHK.TRANS64.TRYWAIT P1, [UR4], R4 ;  /* 0x00000004ff0075a7 */ /* 0x000ea40008020144 */
[----:B--2---:R-:W-:Y:S05]  /*1ce0*/  @!P1 BRA `(.L_x_29) ;  /* 0x0000009c00089947 */ /* 0x004fea0003800000 */
.L_x_28:
[----:B------:R-:W-:Y:S01]  /*1cf0*/  ULEA UR11, UR10, UR8, 0x9 ;  /* 0x000000080a0b7291 */ /* 0x000fe2000f8e483f */
[----:B------:R-:W-:Y:S01]  /*1d00*/  WARPGROUP.ARRIVE ;  /* 0x00000000000079c5 */ /* 0x000fe20000000000 */
[----:B------:R-:W-:Y:S01]  /*1d10*/  ULEA UR12, UR10, UR9, 0xb ;  /* 0x000000090a0c7291 */ /* 0x000fe2000f8e583f */
[----:B------:R-:W-:Y:S01]  /*1d20*/  UMOV UR5, 0x40000040 ;  /* 0x4000004000057882 */ /* 0x000fe20000000000 */
[----:B------:R-:W-:-:S03]  /*1d30*/  UMOV UR7, 0x40000040 ;  /* 0x4000004000077882 */ /* 0x000fc60000000000 */
[----:B------:R-:W-:Y:S02]  /*1d40*/  UMOV UR4, UR11 ;  /* 0x0000000b00047c82 */ /* 0x000fe40008000000 */
[----:B------:R-:W-:Y:S02]  /*1d50*/  UMOV UR6, UR12 ;  /* 0x0000000c00067c82 */ /* 0x000fe40008000000 */
[----:B------:R-:W-:Y:S01]  /*1d60*/  HGMMA.64x256x8.F32.TF32 R24, gdesc[UR4], R24, gsb0 ;  /* 0x07e00000041879f0 */ /* 0x000fe20008002818 */
        /* <DEDUP_REMOVED lines=26> */
[----:B------:R-:W-:Y:S01]  /*1f10*/  BPT.TRAP 0x1 ;  /* 0x000000040000795c */ /* 0x000fe20000300000 */
.L_x_30:
[----:B------:R-:W-:-:S13]  /*1f20*/  ISETP.NE.AND P1, PT, R153, RZ, PT ;  /* 0x000000ff9900720c */ /* 0x000fda0003f25270 */
[----:B-12---:R-:W-:-:S05]  /*1f30*/  @P1 LEA R4, R3, UR41, 0x3 ;  /* 0x0000002903041c11 */ /* 0x006fca000f8e18ff */
[----:B------:R-:W-:-:S05]  /*1f40*/  @P1 VIADD R5, R4, 0x28 ;  /* 0x0000002804051836 */ /* 0x000fca0000000000 */
[----:B------:R-:W-:-:S04]  /*1f50*/  @P1 PRMT R5, R152, 0x654, R5 ;  /* 0x0000065498051816 */ /* 0x000fc80000000005 */
[----:B------:R1:W-:Y:S01]  /*1f60*/  @P1 SYNCS.ARRIVE.TRANS64.RED.A1T0 RZ, [R5+URZ], RZ ;  /* 0x000000ff05ff19a7 */ /* 0x0003e2000810043f */
[----:B------:R-:W-:-:S13]  /*1f70*/  ISETP.GT.U32.AND P1, PT, R16, 0x1, PT ;  /* 0x000000011000780c */ /* 0x000fda0003f24070 */
[----:B-1----:R-:W-:Y:S05]  /*1f80*/  @P1 BRA `(.L_x_31) ;  /* 0x0000000000041947 */ /* 0x002fea0003800000 */
[----:B------:R-:W-:Y:S01]  /*1f90*/  BPT.TRAP 0x1 ;  /* 0x000000040000795c */ /* 0x000fe20000300000 */
.L_x_31:
[----:B------:R-:W-:Y:S01]  /*1fa0*/  UIADD3 UR10, UR10, 0x1, URZ ;  /* 0x000000010a0a7890 */ /* 0x000fe2000fffe03f */
[C---:B------:R-:W-:Y:S01]  /*1fb0*/  ISETP.GT.AND P2, PT, R0.reuse, 0x1, PT ;  /* 0x000000010000780c */ /* 0x040fe20003f44270 */
[----:B------:R-:W-:Y:S02]  /*1fc0*/  VIADD R3, R3, 0x1 ;  /* 0x0000000103037836 */ /* 0x000fe40000000000 */
[----:B------:R-:W-:Y:S01]  /*1fd0*/  UISETP.NE.AND UP0, UPT, UR10, 0x5, UPT ;  /* 0x000000050a00788c */ /* 0x000fe2000bf05270 */
[----:B------:R-:W-:Y:S02]  /*1fe0*/  VIADD R0, R0, 0xffffffff ;  /* 0xffffffff00007836 */ /* 0x000fe40000000000 */
[C---:B------:R-:W-:Y:S01]  /*1ff0*/  ISETP.NE.AND P1, PT, R3.reuse, 0x5, PT ;  /* 0x000000050300780c */ /* 0x040fe20003f25270 */
[----:B------:R-:W-:Y:S02]  /*2000*/  USEL UR4, URZ, 0x1, UP0 ;  /* 0x000000013f047887 */ /* 0x000fe40008000000 */
[----:B------:R-:W-:Y:S01]  /*2010*/  USEL UR10, UR10, URZ, UP0 ;  /* 0x0000003f0a0a7287 */ /* 0x000fe20008000000 */
[----:B------:R-:W-:-:S03]  /*2020*/  SEL R3, R3, RZ, P1 ;  /* 0x000000ff03037207 */ /* 0x000fc60000800000 */
[----:B------:R-:W-:Y:S01]  /*2030*/  LOP3.LUT R6, R6, UR4, RZ, 0x3c, !PT ;  /* 0x0000000406067c12 */ /* 0x000fe2000f8e3cff */
[----:B------:R-:W-:Y:S07]  /*2040*/  @P2 BRA `(.L_x_32) ;  /* 0xfffffffc00002947 */ /* 0x000fee000383ffff */
.L_x_25:
[----:B-12---:R-:W1:Y:S01]  /*2050*/  LDC R0, c[0x0][0x28c] ;  /* 0x0000a300ff007b82 */ /* 0x006e620000000800 */
[----:B------:R2:W-:Y:S01]  /*2060*/  SYNCS.ARRIVE.TRANS64.A1T0 RZ, [R160+UR45], RZ ;  /* 0x000000ffa0ff79a7 */ /* 0x0005e2000810002d */
[----:B-1----:R-:W-:-:S13]  /*2070*/  ISETP.GE.AND P1, PT, R0, 0x1, PT ;  /* 0x000000010000780c */ /* 0x002fda0003f26270 */
[----:B--2---:R-:W-:Y:S05]  /*2080*/  @!P1 BRA `(.L_x_33) ;  /* 0x0000000000449947 */ /* 0x004fea0003800000 */
[----:B------:R-:W-:Y:S05]  /*2090*/  @!P0 BRA `(.L_x_34) ;  /* 0x0000000000048947 */ /* 0x000fea0003800000 */
[----:B------:R-:W-:Y:S01]  /*20a0*/  BPT.TRAP 0x1 ;  /* 0x000000040000795c */ /* 0x000fe20000300000 */
.L_x_34:
[----:B------:R-:W-:-:S13]  /*20b0*/  ISETP.NE.AND P0, PT, R153, RZ, PT ;  /* 0x000000ff9900720c */ /* 0x000fda0003f05270 */
[----:B------:R-:W-:-:S05]  /*20c0*/  VOTEU.ANY UP0, P0 ;  /* 0x00000000003f7886 */ /* 0x000fca0000000100 */
[----:B------:R-:W-:-:S06]  /*20d0*/  @UP0 UIADD3 UR4, UR43, UR38, URZ ;  /* 0x000000262b040290 */ /* 0x000fcc000fffe03f */
[----:B------:R-:W-:Y:S02]  /*20e0*/  IMAD.U32 R4, RZ, RZ, UR4 ;  /* 0x00000004ff047e24 */ /* 0x000fe4000f8e00ff */
[----:B------:R-:W-:Y:S02]  /*20f0*/  IMAD.U32 R3, RZ, RZ, UR4 ;  /* 0x00000004ff037e24 */ /* 0x000fe4000f8e00ff */
[----:B------:R-:W-:-:S05]  /*2100*/  @P0 IMAD.WIDE.U32 R4, R4, -0x33333333, RZ ;  /* 0xcccccccd04040825 */ /* 0x000fca00078e00ff */
[----:B------:R-:W-:-:S05]  /*2110*/  @P0 SHF.R.U32.HI R0, RZ, 0x2, R5 ;  /* 0x00000002ff000819 */ /* 0x000fca0000011605 */
[----:B------:R-:W-:-:S05]  /*2120*/  @P0 IMAD R0, R0, -0x5, R3 ;  /* 0xfffffffb00000824 */ /* 0x000fca00078e0203 */
[----:B------:R-:W-:-:S05]  /*2130*/  @P0 LEA R0, R0, UR41, 0x3 ;  /* 0x0000002900000c11 */ /* 0x000fca000f8e18ff */
[----:B------:R-:W-:-:S05]  /*2140*/  @P0 VIADD R3, R0, 0x28 ;  /* 0x0000002800030836 */ /* 0x000fca0000000000 */
[----:B------:R-:W-:-:S04]  /*2150*/  @P0 PRMT R3, R152, 0x654, R3 ;  /* 0x0000065498030816 */ /* 0x000fc80000000003 */
[----:B------:R1:W-:Y:S01]  /*2160*/  @P0 SYNCS.ARRIVE.TRANS64.RED.A1T0 RZ, [R3+URZ], RZ ;  /* 0x000000ff03ff09a7 */ /* 0x0003e2000810043f */
[----:B------:R-:W-:-:S13]  /*2170*/  ISETP.GT.U32.AND P0, PT, R16, 0x1, PT ;  /* 0x000000011000780c */ /* 0x000fda0003f04070 */
[----:B-1----:R-:W-:Y:S05]  /*2180*/  @P0 BRA `(.L_x_33) ;  /* 0x0000000000040947 */ /* 0x002fea0003800000 */
[----:B------:R-:W-:Y:S01]  /*2190*/  BPT.TRAP 0x1 ;  /* 0x000000040000795c */ /* 0x000fe20000300000 */
.L_x_33:
[----:B------:R-:W-:Y:S01]  /*21a0*/  SHF.L.U32 R0, R177, 0x1f, RZ ;  /* 0x0000001fb1007819 */ /* 0x000fe200000006ff */
[----:B------:R-:W-:Y:S01]  /*21b0*/  UIADD3 UR38, UR44, UR38, URZ ;  /* 0x000000262c267290 */ /* 0x000fe2000fffe03f */
[----:B------:R-:W1:Y:S01]  /*21c0*/  LDC R7, c[0x0][0x288] ;  /* 0x0000a200ff077b82 */ /* 0x000e620000000800 */
[----:B------:R-:W-:Y:S01]  /*21d0*/  UISETP.GE.U32.AND UP1, UPT, UR44, 0x5, UPT ;  /* 0x000000052c00788c */ /* 0x000fe2000bf26070 */
[----:B------:R-:W-:Y:S01]  /*21e0*/  IMAD.SHL.U32 R8, R158, 0x2, RZ ;  /* 0x000000029e087824 */ /* 0x000fe200078e00ff */
[----:B------:R-:W-:Y:S02]  /*21f0*/  UISETP.GT.U32.AND UP0, UPT, UR38, 0x4, UPT ;  /* 0x000000042600788c */ /* 0x000fe4000bf04070 */
[----:B------:R-:W-:Y:S02]  /*2200*/  UIMAD.WIDE.U32 UR4, UR38, -0x33333333, URZ ;  /* 0xcccccccd260478a5 */ /* 0x000fe4000f8e003f */
[----:B------:R-:W-:Y:S01]  /*2210*/  UISETP.LT.U32.AND UP0, UPT, UR44, 0x5, UP0 ;  /* 0x000000052c00788c */ /* 0x000fe20008701070 */
[----:B------:R-:W2:Y:S01]  /*2220*/  SYNCS.PHASECHK.TRANS64.TRYWAIT P0, [R159+UR42+0x10], R0 ;  /* 0x000010009f0075a7 */ /* 0x000ea2000800016a */
[----:B------:R-:W-:Y:S01]  /*2230*/  USHF.R.U32.HI UR4, URZ, 0x2, UR5 ;  /* 0x000000023f047899 */ /* 0x000fe20008011605 */
[----:B------:R-:W-:Y:S01]  /*2240*/  SHF.R.S32.HI R9, RZ, 0x1f, R8 ;  /* 0x0000001fff097819 */ /* 0x000fe20000011408 */
[----:B------:R-:W-:-:S02]  /*2250*/  USEL UR6, URZ, 0x1, !UP0 ;  /* 0x000000013f067887 */ /* 0x000fc4000c000000 */
[----:B------:R-:W-:Y:S02]  /*2260*/  UIMAD UR38, UR4, -0x5, UR38 ;  /* 0xfffffffb042678a4 */ /* 0x000fe4000f8e0226 */
[----:B------:R-:W-:-:S04]  /*2270*/  ULOP3.LUT UR39, UR39, UR6, URZ, 0x3c, !UPT ;  /* 0x0000000627277292 */ /* 0x000fc8000f8e3c3f */
[----:B------:R-:W-:Y:S01]  /*2280*/  @UP1 ULOP3.LUT UR39, UR39, 0x1, UR4, 0x78, !UPT ;  /* 0x0000000127271892 */ /* 0x000fe2000f8e7804 */
[----:B-12---:R-:W-:Y:S11]  /*2290*/  @!P0 BRA `(.L_x_35) ;  /* 0x0000009400b48947 */ /* 0x006ff60003800000 */
.L_x_318:
[----:B------:R-:W-:Y:S01]  /*22a0*/  IMAD.SHL.U32 R6, R19, 0x40, RZ ;  /* 0x0000004013067824 */ /* 0x000fe200078e00ff */
[----:B------:R-:W-:Y:S01]  /*22b0*/  ULDC UR6, c[0x0][0x284] ;  /* 0x0000a10000067ab9 */ /* 0x000fe20000000800 */
[----:B0-----:R-:W-:Y:S01]  /*22c0*/  IMAD.SHL.U32 R12, R22, 0x100, RZ ;  /* 0x00000100160c7824 */ /* 0x001fe200078e00ff */
[----:B------:R-:W-:Y:S01]  /*22d0*/  SHF.R.S32.HI R167, RZ, 0x1f, R2 ;  /* 0x0000001fffa77819 */ /* 0x000fe20000011402 */
[----:B------:R-:W-:Y:S01]  /*22e0*/  ULDC.64 UR4, c[0x0][0x5d0] ;  /* 0x0001740000047ab9 */ /* 0x000fe20000000a00 */
[----:B------:R-:W-:Y:S01]  /*22f0*/  ISETP.GE.AND P0, PT, R6, UR6, PT ;  /* 0x0000000606007c0c */ /* 0x000fe2000bf06270 */
[----:B------:R-:W-:Y:S01]  /*2300*/  IMAD.WIDE.U32 R4, R2, UR4, R8 ;  /* 0x0000000402047c25 */ /* 0x000fe2000f8e0008 */
[----:B------:R-:W-:Y:S02]  /*2310*/  SHF.R.S32.HI R13, RZ, 0x1f, R12 ;  /* 0x0000001fff0d7819 */ /* 0x000fe4000001140c */
[C---:B------:R-:W-:Y:S01]  /*2320*/  ISETP.GE.OR P0, PT, R12.reuse, R7, P0 ;  /* 0x000000070c00720c */ /* 0x040fe20000706670 */
[----:B------:R-:W-:Y:S01]  /*2330*/  IMAD R3, R167, UR4, RZ ;  /* 0x00000004a7037c24 */ /* 0x000fe2000f8e02ff */
[----:B------:R-:W-:-:S03]  /*2340*/  IADD3 R168, P1, R12, R4, RZ ;  /* 0x000000040ca87210 */ /* 0x000fc60007f3e0ff */
[----:B------:R-:W-:-:S05]  /*2350*/  IMAD R3, R2, UR5, R3 ;  /* 0x0000000502037c24 */ /* 0x000fca000f8e0203 */
[----:B------:R-:W-:-:S03]  /*2360*/  IADD3.X R169, R13, R5, R3, P1, !PT ;  /* 0x000000050da97210 */ /* 0x000fc60000ffe403 */
[----:B------:R-:W-:Y:S05]  /*2370*/  @P0 BRA `(.L_x_36) ;  /* 0x0000007c00000947 */ /* 0x000fea0003800000 */
[----:B------:R-:W0:Y:S01]  /*2380*/  LDC.64 R10, c[0x0][0x5c8] ;  /* 0x00017200ff0a7b82 */ /* 0x000e220000000a00 */
[----:B-----5:R-:W-:Y:S01]  /*2390*/  FSETP.NEU.AND P0, PT, R155, RZ, PT ;  /* 0x000000ff9b00720b */ /* 0x020fe20003f0d000 */
[----:B------:R-:W-:Y:S01]  /*23a0*/  IMAD R3, R158, -0x2, R7 ;  /* 0xfffffffe9e037824 */ /* 0x000fe200078e0207 */
[----:B------:R-:W-:Y:S01]  /*23b0*/  BSSY B0, `(.L_x_36) ;  /* 0x00007bc000007945 */ /* 0x000fe20003800000 */
[----:B------:R-:W-:-:S04]  /*23c0*/  IMAD.WIDE R164, R19, 0x40, R156 ;  /* 0x0000004013a47825 */ /* 0x000fc800078e029c */
[----:B-1----:R-:W-:Y:S02]  /*23d0*/  IMAD.IADD R0, R3, 0x1, -R12 ;  /* 0x0000000103007824 */ /* 0x002fe400078e0a0c */
[----:B------:R-:W-:-:S03]  /*23e0*/  IMAD.IADD R3, R163, 0x1, -R6 ;  /* 0x00000001a3037824 */ /* 0x000fc600078e0a06 */
[----:B------:R-:W-:-:S04]  /*23f0*/  ISETP.GT.AND P1, PT, R0, RZ, PT ;  /* 0x000000ff0000720c */ /* 0x000fc80003f24270 */
[----:B------:R-:W-:Y:S01]  /*2400*/  ISETP.GT.AND P2, PT, R3, RZ, P1 ;  /* 0x000000ff0300720c */ /* 0x000fe20000f44270 */
[-C--:B0-----:R-:W-:Y:S02]  /*2410*/  IMAD R4, R165, R10.reuse, RZ ;  /* 0x0000000aa5047224 */ /* 0x081fe400078e02ff */
[----:B------:R-:W-:-:S04]  /*2420*/  IMAD.WIDE.U32 R168, R164, R10, R168 ;  /* 0x0000000aa4a87225 */ /* 0x000fc800078e00a8 */
[----:B------:R-:W-:-:S04]  /*2430*/  IMAD R5, R164, R11, R4 ;  /* 0x0000000ba4057224 */ /* 0x000fc800078e0204 */
[----:B------:R-:W-:Y:S01]  /*2440*/  IMAD.IADD R179, R169, 0x1, R5 ;  /* 0x00000001a9b37824 */ /* 0x000fe200078e0205 */
[----:B------:R-:W-:Y:S06]  /*2450*/  @!P0 BRA `(.L_x_37) ;  /* 0x0000005400948947 */ /* 0x000fec0003800000 */
[----:B------:R-:W0:Y:S01]  /*2460*/  LDC.64 R20, c[0x0][0x5b8] ;  /* 0x00016e00ff147b82 */ /* 0x000e220000000a00 */
[----:B------:R-:W-:-:S07]  /*2470*/  ULDC.64 UR4, c[0x0][0x5c0] ;  /* 0x0001700000047ab9 */ /* 0x000fce0000000a00 */
[----:B------:R-:W1:Y:S08]  /*2480*/  LDC.64 R170, c[0x0][0x5b0] ;  /* 0x00016c00ffaa7b82 */ /* 0x000e700000000a00 */
[----:B------:R-:W2:Y:S01]  /*2490*/  LDC.64 R14, c[0x0][0x5a8] ;  /* 0x00016a00ff0e7b82 */ /* 0x000ea20000000a00 */
[-C--:B0-----:R-:W-:Y:S02]  /*24a0*/  IMAD R6, R167, R20.reuse, RZ ;  /* 0x00000014a7067224 */ /* 0x081fe400078e02ff */
[----:B------:R-:W-:-:S04]  /*24b0*/  IMAD.WIDE.U32 R4, R2, R20, R8 ;  /* 0x0000001402047225 */ /* 0x000fc800078e0008 */
[----:B------:R-:W-:Y:S01]  /*24c0*/  IMAD R169, R2, R21, R6 ;  /* 0x0000001502a97224 */ /* 0x000fe200078e0206 */
[----:B------:R-:W-:Y:S01]  /*24d0*/  IADD3 R166, P0, R12, R4, RZ ;  /* 0x000000040ca67210 */ /* 0x000fe20007f1e0ff */
[----:B-1----:R-:W-:-:S03]  /*24e0*/  IMAD R4, R165, R170, RZ ;  /* 0x000000aaa5047224 */ /* 0x002fc600078e02ff */
[----:B------:R-:W-:Y:S01]  /*24f0*/  IADD3.X R167, R13, R5, R169, P0, !PT ;  /* 0x000000050da77210 */ /* 0x000fe200007fe4a9 */
[C---:B------:R-:W-:Y:S02]  /*2500*/  IMAD R21, R164.reuse, R171, R4 ;  /* 0x000000aba4157224 */ /* 0x040fe400078e0204 */
[----:B------:R-:W-:-:S04]  /*2510*/  IMAD.WIDE.U32 R4, R164, R170, R166 ;  /* 0x000000aaa4047225 */ /* 0x000fc800078e00a6 */
[----:B------:R-:W-:Y:S01]  /*2520*/  IMAD.IADD R5, R5, 0x1, R21 ;  /* 0x0000000105057824 */ /* 0x000fe200078e0215 */
[----:B--2---:R-:W-:-:S04]  /*2530*/  LEA R6, P0, R4, R14, 0x2 ;  /* 0x0000000e04067211 */ /* 0x004fc800078010ff */
[----:B------:R-:W-:-:S05]  /*2540*/  LEA.HI.X R7, R4, R15, R5, 0x2, P0 ;  /* 0x0000000f04077211 */ /* 0x000fca00000f1405 */
[----:B------:R0:W2:Y:S01]  /*2550*/  @P2 LDG.E.LTC128B R19, desc[UR36][R6.64] ;  /* 0x0000002406132981 */ /* 0x0000a2000c1e1920 */
[----:B------:R-:W-:Y:S01]  /*2560*/  IMAD.WIDE.U32 R4, R164, R170, R12 ;  /* 0x000000aaa4047225 */ /* 0x000fe200078e000c */
[C---:B------:R-:W-:Y:S01]  /*2570*/  SHF.L.U64.HI R175, R170.reuse, 0x3, R171 ;  /* 0x00000003aaaf7819 */ /* 0x040fe200000102ab */
[----:B------:R-:W-:Y:S02]  /*2580*/  BSSY B1, `(.L_x_38) ;  /* 0x0000014000017945 */ /* 0x000fe40003800000 */
[----:B------:R-:W-:Y:S01]  /*2590*/  IMAD.SHL.U32 R174, R170, 0x8, RZ ;  /* 0x00000008aaae7824 */ /* 0x000fe200078e00ff */
[----:B------:R-:W-:-:S03]  /*25a0*/  IADD3 R172, P0, R8, R4, RZ ;  /* 0x0000000408ac7210 */ /* 0x000fc60007f1e0ff */
[----:B------:R-:W-:Y:S01]  /*25b0*/  IMAD.WIDE.U32 R174, R164, R170, R174 ;  /* 0x000000aaa4ae7225 */ /* 0x000fe200078e00ae */
[----:B------:R-:W-:Y:S02]  /*25c0*/  IADD3.X R173, R9, R21, R5, P0, !PT ;  /* 0x0000001509ad7210 */ /* 0x000fe400007fe405 */
[----:B------:R-:W-:Y:S01]  /*25d0*/  ISETP.GT.AND P0, PT, R0, 0x1, PT ;  /* 0x000000010000780c */ /* 0x000fe20003f04270 */
[----:B------:R-:W-:-:S04]  /*25e0*/  IMAD.WIDE.U32 R172, R2, R20, R172 ;  /* 0x0000001402ac7225 */ /* 0x000fc800078e00ac */
[----:B0-----:R-:W-:Y:S01]  /*25f0*/  IMAD.IADD R7, R169, 0x1, R173 ;  /* 0x00000001a9077824 */ /* 0x001fe200078e02ad */
[----:B------:R-:W-:-:S04]  /*2600*/  LEA R6, P4, R172, R14, 0x2 ;  /* 0x0000000eac067211 */ /* 0x000fc800078810ff */
[----:B------:R-:W-:Y:S02]  /*2610*/  LEA.HI.X R7, R172, R15, R7, 0x2, P4 ;  /* 0x0000000fac077211 */ /* 0x000fe400020f1407 */
[----:B--2---:R-:W-:-:S05]  /*2620*/  LOP3.LUT R4, R19, 0xffffe000, RZ, 0xc0, !PT ;  /* 0xffffe00013047812 */ /* 0x004fca00078ec0ff */
[----:B------:R-:W-:Y:S01]  /*2630*/  FMUL R5, R4, R155 ;  /* 0x0000009b04057220 */ /* 0x000fe20000400000 */
[----:B------:R-:W-:-:S03]  /*2640*/  LEA R4, P3, R168, UR4, 0x2 ;  /* 0x00000004a8047c11 */ /* 0x000fc6000f8610ff */
[----:B------:R-:W-:Y:S01]  /*2650*/  FFMA R165, R24, R154, R5 ;  /* 0x0000009a18a57223 */ /* 0x000fe20000000005 */
[----:B------:R-:W-:Y:S02]  /*2660*/  LEA.HI.X R5, R168, UR5, R179, 0x2, P3 ;  /* 0x00000005a8057c11 */ /* 0x000fe400098f14b3 */
[----:B------:R-:W-:Y:S02]  /*2670*/  ISETP.GT.AND P3, PT, R3, RZ, P0 ;  /* 0x000000ff0300720c */ /* 0x000fe40000764270 */
[----:B------:R-:W-:-:S05]  /*2680*/  F2FP.TF32.F32.PACK_B R165, R165 ;  /* 0x000000a5ffa5723e */ /* 0x000fca00024050ff */
[----:B------:R0:W-:Y:S06]  /*2690*/  @P2 STG.E desc[UR36][R4.64], R165 ;  /* 0x000000a504002986 */ /* 0x0001ec000c101924 */
[----:B------:R-:W-:Y:S05]  /*26a0*/  @!P3 BRA `(.L_x_39) ;  /* 0x000000000004b947 */ /* 0x000fea0003800000 */
[----:B------:R1:W5:Y:S02]  /*26b0*/  LDG.E.LTC128B R19, desc[UR36][R6.64+0x4] ;  /* 0x0000042406137981 */ /* 0x000364000c1e1920 */
.L_x_39:
[----:B------:R-:W-:Y:S05]  /*26c0*/  BSYNC B1 ;  /* 0x0000000000017941 */ /* 0x000fea0003800000 */
.L_x_38:
[----:B-----5:R-:W-:Y:S01]  /*26d0*/  LOP3.LUT R22, R19, 0xffffe000, RZ, 0xc0, !PT ;  /* 0xffffe00013167812 */ /* 0x020fe200078ec0ff */
[----:B------:R-:W-:Y:S01]  /*26e0*/  IMAD.IADD R171, R21, 0x1, R175 ;  /* 0x0000000115ab7824 */ /* 0x000fe200078e02af */
[----:B------:R-:W-:Y:S02]  /*26f0*/  IADD3 R21, P2, R166, R174, RZ ;  /* 0x000000aea6157210 */ /* 0x000fe40007f5e0ff */
[----:B------:R-:W-:Y:S01]  /*2700*/  ISETP.GT.AND P1, PT, R3, 0x8, P1 ;  /* 0x000000080300780c */ /* 0x000fe20000f24270 */
[----:B------:R-:W-:Y:S02]  /*2710*/  FMUL R22, R22, R155 ;  /* 0x0000009b16167220 */ /* 0x000fe40000400000 */
[----:B------:R-:W-:Y:S01]  /*2720*/  IMAD.X R166, R171, 0x1, R167, P2 ;  /* 0x00000001aba67824 */ /* 0x000fe200010e06a7 */
[----:B------:R-:W-:Y:S01]  /*2730*/  LEA R24, P2, R21, R14, 0x2 ;  /* 0x0000000e15187211 */ /* 0x000fe200078410ff */
[----:B0-----:R-:W-:-:S03]  /*2740*/  FFMA R165, R25, R154, R22 ;  /* 0x0000009a19a57223 */ /* 0x001fc60000000016 */
[----:B------:R-:W-:Y:S02]  /*2750*/  LEA.HI.X R25, R21, R15, R166, 0x2, P2 ;  /* 0x0000000f15197211 */ /* 0x000fe400010f14a6 */
[----:B------:R-:W-:-:S05]  /*2760*/  F2FP.TF32.F32.PACK_B R165, R165 ;  /* 0x000000a5ffa5723e */ /* 0x000fca00024050ff */
[----:B------:R0:W-:Y:S04]  /*2770*/  @P3 STG.E desc[UR36][R4.64+0x4], R165 ;  /* 0x000004a504003986 */ /* 0x0001e8000c101924 */
[----:B------:R-:W2:Y:S01]  /*2780*/  @P1 LDG.E.LTC128B R19, desc[UR36][R24.64] ;  /* 0x0000002418131981 */ /* 0x000ea2000c1e1920 */
[----:B------:R-:W-:Y:S01]  /*2790*/  IADD3 R8, P2, P3, R8, R174, R12 ;  /* 0x000000ae08087210 */ /* 0x000fe20007b5e00c */
[----:B------:R-:W-:Y:S01]  /*27a0*/  BSSY B1, `(.L_x_40) ;  /* 0x0000011000017945 */ /* 0x000fe20003800000 */
[C---:B------:R-:W-:Y:S02]  /*27b0*/  SHF.L.U64.HI R11, R10.reuse, 0x5, R11 ;  /* 0x000000050a0b7819 */ /* 0x040fe4000001020b */
[----:B------:R-:W-:Y:S02]  /*27c0*/  IADD3.X R9, R9, R171, R13, P2, P3 ;  /* 0x000000ab09097210 */ /* 0x000fe400017e640d */
[----:B------:R-:W-:-:S02]  /*27d0*/  LEA R10, P2, R10, R4, 0x5 ;  /* 0x000000040a0a7211 */ /* 0x000fc400078428ff */
[----:B------:R-:W-:Y:S01]  /*27e0*/  ISETP.GT.AND P0, PT, R3, 0x8, P0 ;  /* 0x000000080300780c */ /* 0x000fe20000704270 */
[----:B------:R-:W-:-:S04]  /*27f0*/  IMAD.WIDE.U32 R20, R2, R20, R8 ;  /* 0x0000001402147225 */ /* 0x000fc800078e0008 */
[----:B------:R-:W-:Y:S01]  /*2800*/  IMAD.X R11, R11, 0x1, R5, P2 ;  /* 0x000000010b0b7824 */ /* 0x000fe200010e0605 */
[----:B------:R-:W-:Y:S01]  /*2810*/  LEA R8, P3, R20, R14, 0x2 ;  /* 0x0000000e14087211 */ /* 0x000fe200078610ff */
[----:B------:R-:W-:-:S05]  /*2820*/  IMAD.IADD R2, R169, 0x1, R21 ;  /* 0x00000001a9027824 */ /* 0x000fca00078e0215 */
[----:B------:R-:W-:Y:S02]  /*2830*/  LEA.HI.X R9, R20, R15, R2, 0x2, P3 ;  /* 0x0000000f14097211 */ /* 0x000fe400018f1402 */
[----:B--2---:R-:W-:-:S05]  /*2840*/  LOP3.LUT R12, R19, 0xffffe000, RZ, 0xc0, !PT ;  /* 0xffffe000130c7812 */ /* 0x004fca00078ec0ff */
[----:B------:R-:W-:-:S04]  /*2850*/  FMUL R13, R12, R155 ;  /* 0x0000009b0c0d7220 */ /* 0x000fc80000400000 */
[----:B------:R-:W-:-:S05]  /*2860*/  FFMA R13, R26, R154, R13 ;  /* 0x0000009a1a0d7223 */ /* 0x000fca000000000d */
[----:B------:R-:W-:-:S05]  /*2870*/  F2FP.TF32.F32.PACK_B R13, R13 ;  /* 0x0000000dff0d723e */ /* 0x000fca00024050ff */
[----:B------:R0:W-:Y:S01]  /*2880*/  @P1 STG.E desc[UR36][R10.64], R13 ;  /* 0x0000000d0a001986 */ /* 0x0001e2000c101924 */
[----:B------:R-:W-:Y:S05]  /*2890*/  @!P0 BRA `(.L_x_41) ;  /* 0x0000000000048947 */ /* 0x000fea0003800000 */
[----:B------:R2:W5:Y:S02]  /*28a0*/  LDG.E.LTC128B R19, desc[UR36][R8.64+0x4] ;  /* 0x0000042408137981 */ /* 0x000564000c1e1920 */
.L_x_41:
[----:B------:R-:W-:Y:S05]  /*28b0*/  BSYNC B1 ;  /* 0x0000000000017941 */ /* 0x000fea0003800000 */
.L_x_40:
[----:B-----5:R-:W-:Y:S01]  /*28c0*/  LOP3.LUT R2, R19, 0xffffe000, RZ, 0xc0, !PT ;  /* 0xffffe00013027812 */ /* 0x020fe200078ec0ff */
[----:B------:R-:W-:Y:S01]  /*28d0*/  BSSY B1, `(.L_x_42) ;  /* 0x0000009000017945 */ /* 0x000fe20003800000 */
[----:B------:R-:W-:-:S03]  /*28e0*/  ISETP.GT.AND P1, PT, R0, 0x8, PT ;  /* 0x000000080000780c */ /* 0x000fc60003f24270 */
[----:B------:R-:W-:Y:S01]  /*28f0*/  FMUL R2, R2, R155 ;  /* 0x0000009b02027220 */ /* 0x000fe20000400000 */
[----:B------:R-:W-:-:S03]  /*2900*/  ISETP.GT.AND P2, PT, R3, RZ, P1 ;  /* 0x000000ff0300720c */ /* 0x000fc60000f44270 */
[----:B------:R-:W-:-:S05]  /*2910*/  FFMA R27, R27, R154, R2 ;  /* 0x0000009a1b1b7223 */ /* 0x000fca0000000002 */
[----:B------:R-:W-:-:S05]  /*2920*/  F2FP.TF32.F32.PACK_B R27, R27 ;  /* 0x0000001bff1b723e */ /* 0x000fca00024050ff */
[----:B------:R3:W-:Y:S01]  /*2930*/  @P0 STG.E desc[UR36][R10.64+0x4], R27 ;  /* 0x0000041b0a000986 */ /* 0x0007e2000c101924 */
[----:B------:R-:W-:Y:S05]  /*2940*/  @!P2 BRA `(.L_x_43) ;  /* 0x000000000004a947 */ /* 0x000fea0003800000 */
[----:B------:R4:W5:Y:S02]  /*2950*/  LDG.E.LTC128B R19, desc[UR36][R6.64+0x20] ;  /* 0x0000202406137981 */ /* 0x000964000c1e1920 */
.L_x_43:
[----:B------:R-:W-:Y:S05]  /*2960*/  BSYNC B1 ;  /* 0x0000000000017941 */ /* 0x000fea0003800000 */
.L_x_42:
[----:B-----5:R-:W-:Y:S01]  /*2970*/  LOP3.LUT R2, R19, 0xffffe000, RZ, 0xc0, !PT ;  /* 0xffffe00013027812 */ /* 0x020fe200078ec0ff */
[----:B------:R-:W-:Y:S01]  /*2980*/  BSSY B1, `(.L_x_44) ;  /* 0x0000009000017945 */ /* 0x000fe20003800000 */
[----:B------:R-:W-:-:S03]  /*2990*/  ISETP.GT.AND P0, PT, R0, 0x9, PT ;  /* 0x000000090000780c */ /* 0x000fc60003f04270 */
[----:B0-----:R-:W-:Y:S01]  /*29a0*/  FMUL R13, R2, R155 ;  /* 0x0000009b020d7220 */ /* 0x001fe20000400000 */
[----:B------:R-:W-:-:S03]  /*29b0*/  ISETP.GT.AND P3, PT, R3, RZ, P0 ;  /* 0x000000ff0300720c */ /* 0x000fc60000764270 */
[----:B------:R-:W-:-:S05]  /*29c0*/  FFMA R13, R28, R154, R13 ;  /* 0x0000009a1c0d7223 */ /* 0x000fca000000000d */
[----:B------:R-:W-:-:S05]  /*29d0*/  F2FP.TF32.F32.PACK_B R13, R13 ;  /* 0x0000000dff0d723e */ /* 0x000fca00024050ff */
[----:B------:R0:W-:Y:S01]  /*29e0*/  @P2 STG.E desc[UR36][R4.64+0x20], R13 ;  /* 0x0000200d04002986 */ /* 0x0001e2000c101924 */
[----:B------:R-:W-:Y:S05]  /*29f0*/  @!P3 BRA `(.L_x_45) ;  /* 0x000000000004b947 */ /* 0x000fea0003800000 */
[----:B------:R0:W5:Y:S02]  /*2a00*/  LDG.E.LTC128B R19, desc[UR36][R6.64+0x24] ;  /* 0x0000242406137981 */ /* 0x000164000c1e1920 */
.L_x_45:
[----:B------:R-:W-:Y:S05]  /*2a10*/  BSYNC B1 ;  /* 0x0000000000017941 */ /* 0x000fea0003800000 */
.L_x_44:
[----:B-----5:R-:W-:Y:S01]  /*2a20*/  LOP3.LUT R2, R19, 0xffffe000, RZ, 0xc0, !PT ;  /* 0xffffe00013027812 */ /* 0x020fe200078ec0ff */
[----:B------:R-:W-:Y:S01]  /*2a30*/  BSSY B1, `(.L_x_46) ;  /* 0x0000008000017945 */ /* 0x000fe20003800000 */
[----:B------:R-:W-:-:S03]  /*2a40*/  ISETP.GT.AND P1, PT, R3, 0x8, P1 ;  /* 0x000000080300780c */ /* 0x000fc60000f24270 */
[----:B------:R-:W-:-:S04]  /*2a50*/  FMUL R2, R2, R155 ;  /* 0x0000009b02027220 */ /* 0x000fc80000400000 */
[----:B------:R-:W-:-:S05]  /*2a60*/  FFMA R29, R29, R154, R2 ;  /* 0x0000009a1d1d7223 */ /* 0x000fca0000000002 */
[----:B------:R-:W-:-:S05]  /*2a70*/  F2FP.TF32.F32.PACK_B R29, R29 ;  /* 0x0000001dff1d723e */ /* 0x000fca00024050ff */
[----:B------:R0:W-:Y:S01]  /*2a80*/  @P3 STG.E desc[UR36][R4.64+0x24], R29 ;  /* 0x0000241d04003986 */ /* 0x0001e2000c101924 */
[----:B------:R-:W-:Y:S05]  /*2a90*/  @!P1 BRA `(.L_x_47) ;  /* 0x0000000000049947 */ /* 0x000fea0003800000 */
[----:B------:R0:W5:Y:S02]  /*2aa0*/  LDG.E.LTC128B R19, desc[UR36][R8.64+0x20] ;  /* 0x0000202408137981 */ /* 0x000164000c1e1920 */
.L_x_47:
[----:B------:R-:W-:Y:S05]  /*2ab0*/  BSYNC B1 ;  /* 0x0000000000017941 */ /* 0x000fea0003800000 */
.L_x_46:
[----:B-----5:R-:W-:Y:S01]  /*2ac0*/  LOP3.LUT R2, R19, 0xffffe000, RZ, 0xc0, !PT ;  /* 0xffffe00013027812 */ /* 0x020fe200078ec0ff */
[----:B------:R-:W-:Y:S01]  /*2ad0*/  BSSY B1, `(.L_x_48) ;  /* 0x0000008000017945 */ /* 0x000fe20003800000 */
[----:B------:R-:W-:-:S03]  /*2ae0*/  ISETP.GT.AND P0, PT, R3, 0x8, P0 ;  /* 0x000000080300780c */ /* 0x000fc60000704270 */
[----:B0-----:R-:W-:-:S04]  /*2af0*/  FMUL R13, R2, R155 ;  /* 0x0000009b020d7220 */ /* 0x001fc80000400000 */
[----:B------:R-:W-:-:S05]  /*2b00*/  FFMA R13, R30, R154, R13 ;  /* 0x0000009a1e0d7223 */ /* 0x000fca000000000d */
[----:B------:R-:W-:-:S05]  /*2b10*/  F2FP.TF32.F32.PACK_B R13, R13 ;  /* 0x0000000dff0d723e */ /* 0x000fca00024050ff */
[----:B------:R0:W-:Y:S01]  /*2b20*/  @P1 STG.E desc[UR36][R10.64+0x20], R13 ;  /* 0x0000200d0a001986 */ /* 0x0001e2000c101924 */
[----:B------:R-:W-:Y:S05]  /*2b30*/  @!P0 BRA `(.L_x_49) ;  /* 0x0000000000048947 */ /* 0x000fea0003800000 */
[----:B------:R0:W5:Y:S02]  /*2b40*/  LDG.E.LTC128B R19, desc[UR36][R8.64+0x24] ;  /* 0x0000242408137981 */ /* 0x000164000c1e1920 */
.L_x_49:
[----:B------:R-:W-:Y:S05]  /*2b50*/  BSYNC B1 ;  /* 0x0000000000017941 */ /* 0x000fea0003800000 */
.L_x_48:
        /* <DEDUP_REMOVED lines=10> */
.L_x_51:
[----:B------:R-:W-:Y:S05]  /*2c00*/  BSYNC B1 ;  /* 0x0000000000017941 */ /* 0x000fea0003800000 */
.L_x_50:
        /* <DEDUP_REMOVED lines=10> */
.L_x_53:
[----:B------:R-:W-:Y:S05]  /*2cb0*/  BSYNC B1 ;  /* 0x0000000000017941 */ /* 0x000fea0003800000 */
.L_x_52:
        /* <DEDUP_REMOVED lines=9> */
.L_x_55:
[----:B------:R-:W-:Y:S05]  /*2d50*/  BSYNC B1 ;  /* 0x0000000000017941 */ /* 0x000fea0003800000 */
.L_x_54:
        /* <DEDUP_REMOVED lines=9> */
.L_x_57:
[----:B------:R-:W-:Y:S05]  /*2df0*/  BSYNC B1 ;  /* 0x0000000000017941 */ /* 0x000fea0003800000 */
.L_x_56:
        /* <DEDUP_REMOVED lines=10> */
.L_x_59:
[----:B------:R-:W-:Y:S05]  /*2ea0*/  BSYNC B1 ;  /* 0x0000000000017941 */ /* 0x000fea0003800000 */
.L_x_58:
        /* <DEDUP_REMOVED lines=10> */
.L_x_61:
[----:B------:R-:W-:Y:S05]  /*2f50*/  BSYNC B1 ;  /* 0x0000000000017941 */ /* 0x000fea0003800000 */
.L_x_60:
        /* <DEDUP_REMOVED lines=9> */
.L_x_63:
[----:B------:R-:W-:Y:S05]  /*2ff0*/  BSYNC B1 ;  /* 0x0000000000017941 */ /* 0x000fea0003800000 */
.L_x_62:
        /* <DEDUP_REMOVED lines=9> */
.L_x_65:
[----:B------:R-:W-:Y:S05]  /*3090*/  BSYNC B1 ;  /* 0x0000000000017941 */ /* 0x000fea0003800000 */
.L_x_64:
        /* <DEDUP_REMOVED lines=10> */
.L_x_67:
[----:B------:R-:W-:Y:S05]  /*3140*/  BSYNC B1 ;  /* 0x0000000000017941 */ /* 0x000fea0003800000 */
.L_x_66:
        /* <DEDUP_REMOVED lines=10> */
.L_x_69:
[----:B------:R-:W-:Y:S05]  /*31f0*/  BSYNC B1 ;  /* 0x0000000000017941 */ /* 0x000fea0003800000 */
.L_x_68:
        /* <DEDUP_REMOVED lines=9> */
.L_x_71:
[----:B------:R-:W-:Y:S05]  /*3290*/  BSYNC B1 ;  /* 0x0000000000017941 */ /* 0x000fea0003800000 */
.L_x_70:
        /* <DEDUP_REMOVED lines=9> */
.L_x_73:
[----:B------:R-:W-:Y:S05]  /*3330*/  BSYNC B1 ;  /* 0x0000000000017941 */ /* 0x000fea0003800000 */
.L_x_72:
        /* <DEDUP_REMOVED lines=10> */
.L_x_75:
[----:B------:R-:W-:Y:S05]  /*33e0*/  BSYNC B1 ;  /* 0x0000000000017941 */ /* 0x000fea0003800000 */
.L_x_74:
        /* <DEDUP_REMOVED lines=10> */
.L_x_77:
[----:B------:R-:W-:Y:S05]  /*3490*/  BSYNC B1 ;  /* 0x0000000000017941 */ /* 0x000fea0003800000 */
.L_x_76:
        /* <DEDUP_REMOVED lines=9> */
.L_x_79:
[----:B------:R-:W-:Y:S05]  /*3530*/  BSYNC B1 ;  /* 0x0000000000017941 */ /* 0x000fea0003800000 */
.L_x_78:
        /* <DEDUP_REMOVED lines=9> */
.L_x_81:
[----:B------:R-:W-:Y:S05]  /*35d0*/  BSYNC B1 ;  /* 0x0000000000017941 */ /* 0x000fea0003800000 */
.L_x_80:
        /* <DEDUP_REMOVED lines=10> */
.L_x_83:
[----:B------:R-:W-:Y:S05]  /*3680*/  BSYNC B1 ;  /* 0x0000000000017941 */ /* 0x000fea0003800000 */
.L_x_82:
        /* <DEDUP_REMOVED lines=10> */
.L_x_85:
[----:B------:R-:W-:Y:S05]  /*3730*/  BSYNC B1 ;  /* 0x0000000000017941 */ /* 0x000fea0003800000 */
.L_x_84:
        /* <DEDUP_REMOVED lines=9> */
.L_x_87:
[----:B------:R-:W-:Y:S05]  /*37d0*/  BSYNC B1 ;  /* 0x0000000000017941 */ /* 0x000fea0003800000 */
.L_x_86:
        /* <DEDUP_REMOVED lines=9> */
.L_x_89:
[----:B------:R-:W-:Y:S05]  /*3870*/  BSYNC B1 ;  /* 0x0000000000017941 */ /* 0x000fea0003800000 */
.L_x_88:
        /* <DEDUP_REMOVED lines=10> */
.L_x_91:
[----:B------:R-:W-:Y:S05]  /*3920*/  BSYNC B1 ;  /* 0x0000000000017941 */ /* 0x000fea0003800000 */
.L_x_90:
        /* <DEDUP_REMOVED lines=10> */
.L_x_93:
[----:B------:R-:W-:Y:S05]  /*39d0*/  BSYNC B1 ;  /* 0x0000000000017941 */ /* 0x000fea0003800000 */
.L_x_92:
        /* <DEDUP_REMOVED lines=9> */
.L_x_95:
[----:B------:R-:W-:Y:S05]  /*3a70*/  BSYNC B1 ;  /* 0x0000000000017941 */ /* 0x000fea0003800000 */
.L_x_94:
        /* <DEDUP_REMOVED lines=9> */
.L_x_97:
[----:B------:R-:W-:Y:S05]  /*3b10*/  BSYNC B1 ;  /* 0x0000000000017941 */ /* 0x000fea0003800000 */
.L_x_96:
        /* <DEDUP_REMOVED lines=10> */
.L_x_99:
[----:B------:R-:W-:Y:S05]  /*3bc0*/  BSYNC B1 ;  /* 0x0000000000017941 */ /* 0x000fea0003800000 */
.L_x_98:
        /* <DEDUP_REMOVED lines=10> */
.L_x_101:
[----:B------:R-:W-:Y:S05]  /*3c70*/  BSYNC B1 ;  /* 0x0000000000017941 */ /* 0x000fea0003800000 */
.L_x_100:
        /* <DEDUP_REMOVED lines=9> */
.L_x_103:
[----:B------:R-:W-:Y:S05]  /*3d10*/  BSYNC B1 ;  /* 0x0000000000017941 */ /* 0x000fea0003800000 */
.L_x_102:
        /* <DEDUP_REMOVED lines=9> */
.L_x_105:
[----:B------:R-:W-:Y:S05]  /*3db0*/  BSYNC B1 ;  /* 0x0000000000017941 */ /* 0x000fea0003800000 */
.L_x_104:
        /* <DEDUP_REMOVED lines=10> */
.L_x_107:
[----:B------:R-:W-:Y:S05]  /*3e60*/  BSYNC B1 ;  /* 0x0000000000017941 */ /* 0x000fea0003800000 */
.L_x_106:
        /* <DEDUP_REMOVED lines=10> */
.L_x_109:
[----:B------:R-:W-:Y:S05]  /*3f10*/  BSYNC B1 ;  /* 0x0000000000017941 */ /* 0x000fea0003800000 */
.L_x_108:
        /* <DEDUP_REMOVED lines=9> */
.L_x_111:
[----:B------:R-:W-:Y:S05]  /*3fb0*/  BSYNC B1 ;  /* 0x0000000000017941 */ /* 0x000fea0003800000 */
.L_x_110:
        /* <DEDUP_REMOVED lines=9> */
.L_x_113:
[----:B------:R-:W-:Y:S05]  /*4050*/  BSYNC B1 ;  /* 0x0000000000017941 */ /* 0x000fea0003800000 */
.L_x_112:
        /* <DEDUP_REMOVED lines=10> */
.L_x_115:
[----:B------:R-:W-:Y:S05]  /*4100*/  BSYNC B1 ;  /* 0x0000000000017941 */ /* 0x000fea0003800000 */
.L_x_114:
        /* <DEDUP_REMOVED lines=10> */
.L_x_117:
[----:B------:R-:W-:Y:S05]  /*41b0*/  BSYNC B1 ;  /* 0x0000000000017941 */ /* 0x000fea0003800000 */
.L_x_116:
        /* <DEDUP_REMOVED lines=9> */
.L_x_119:
[----:B------:R-:W-:Y:S05]  /*4250*/  BSYNC B1 ;  /* 0x0000000000017941 */ /* 0x000fea0003800000 */
.L_x_118:
        /* <DEDUP_REMOVED lines=9> */
.L_x_121:
[----:B------:R-:W-:Y:S05]  /*42f0*/  BSYNC B1 ;  /* 0x0000000000017941 */ /* 0x000fea0003800000 */
.L_x_120:
        /* <DEDUP_REMOVED lines=10> */
.L_x_123:
[----:B------:R-:W-:Y:S05]  /*43a0*/  BSYNC B1 ;  /* 0x0000000000017941 */ /* 0x000fea0003800000 */
.L_x_122:
        /* <DEDUP_REMOVED lines=10> */
.L_x_125:
[----:B------:R-:W-:Y:S05]  /*4450*/  BSYNC B1 ;  /* 0x0000000000017941 */ /* 0x000fea0003800000 */
.L_x_124:
        /* <DEDUP_REMOVED lines=9> */
.L_x_127:
[----:B------:R-:W-:Y:S05]  /*44f0*/  BSYNC B1 ;  /* 0x0000000000017941 */ /* 0x000fea0003800000 */
.L_x_126:
        /* <DEDUP_REMOVED lines=9> */
.L_x_129:
[----:B------:R-:W-:Y:S05]  /*4590*/  BSYNC B1 ;  /* 0x0000000000017941 */ /* 0x000fea0003800000 */
.L_x_128:
        /* <DEDUP_REMOVED lines=10> */
.L_x_131:
[----:B------:R-:W-:Y:S05]  /*4640*/  BSYNC B1 ;  /* 0x0000000000017941 */ /* 0x000fea0003800000 */
.L_x_130:
        /* <DEDUP_REMOVED lines=10> */
.L_x_133:
[----:B------:R-:W-:Y:S05]  /*46f0*/  BSYNC B1 ;  /* 0x0000000000017941 */ /* 0x000fea0003800000 */
.L_x_132:
        /* <DEDUP_REMOVED lines=9> */
.L_x_135:
[----:B------:R-:W-:Y:S05]  /*4790*/  BSYNC B1 ;  /* 0x0000000000017941 */ /* 0x000fea0003800000 */
.L_x_134:
        /* <DEDUP_REMOVED lines=9> */
.L_x_137:
[----:B------:R-:W-:Y:S05]  /*4830*/  BSYNC B1 ;  /* 0x0000000000017941 */ /* 0x000fea0003800000 */
.L_x_136:
        /* <DEDUP_REMOVED lines=10> */
.L_x_139:
[----:B------:R-:W-:Y:S05]  /*48e0*/  BSYNC B1 ;  /* 0x0000000000017941 */ /* 0x000fea0003800000 */
.L_x_138:
        /* <DEDUP_REMOVED lines=10> */
.L_x_141:
[----:B------:R-:W-:Y:S05]  /*4990*/  BSYNC B1 ;  /* 0x0000000000017941 */ /* 0x000fea0003800000 */
.L_x_140:
        /* <DEDUP_REMOVED lines=9> */
.L_x_143:
[----:B------:R-:W-:Y:S05]  /*4a30*/  BSYNC B1 ;  /* 0x0000000000017941 */ /* 0x000fea0003800000 */
.L_x_142:
        /* <DEDUP_REMOVED lines=9> */
.L_x_145:
[----:B------:R-:W-:Y:S05]  /*4ad0*/  BSYNC B1 ;  /* 0x0000000000017941 */ /* 0x000fea0003800000 */
.L_x_144:
        /* <DEDUP_REMOVED lines=10> */
.L_x_147:
[----:B------:R-:W-:Y:S05]  /*4b80*/  BSYNC B1 ;  /* 0x0000000000017941 */ /* 0x000fea0003800000 */
.L_x_146:
        /* <DEDUP_REMOVED lines=10> */
.L_x_149:
[----:B------:R-:W-:Y:S05]  /*4c30*/  BSYNC B1 ;  /* 0x0000000000017941 */ /* 0x000fea0003800000 */
.L_x_148:
        /* <DEDUP_REMOVED lines=9> */
.L_x_151:
[----:B------:R-:W-:Y:S05]  /*4cd0*/  BSYNC B1 ;  /* 0x0000000000017941 */ /* 0x000fea0003800000 */
.L_x_150:
        /* <DEDUP_REMOVED lines=9> */
.L_x_153:
[----:B------:R-:W-:Y:S05]  /*4d70*/  BSYNC B1 ;  /* 0x0000000000017941 */ /* 0x000fea0003800000 */
.L_x_152:
        /* <DEDUP_REMOVED lines=10> */
.L_x_155:
[----:B------:R-:W-:Y:S05]  /*4e20*/  BSYNC B1 ;  /* 0x0000000000017941 */ /* 0x000fea0003800000 */
.L_x_154:
        /* <DEDUP_REMOVED lines=10> */
.L_x_157:
[----:B------:R-:W-:Y:S05]  /*4ed0*/  BSYNC B1 ;  /* 0x0000000000017941 */ /* 0x000fea0003800000 */
.L_x_156:
        /* <DEDUP_REMOVED lines=9> */
.L_x_159:
[----:B------:R-:W-:Y:S05]  /*4f70*/  BSYNC B1 ;  /* 0x0000000000017941 */ /* 0x000fea0003800000 */
.L_x_158:
        /* <DEDUP_REMOVED lines=9> */
.L_x_161:
[----:B------:R-:W-:Y:S05]  /*5010*/  BSYNC B1 ;  /* 0x0000000000017941 */ /* 0x000fea0003800000 */
.L_x_160:
        /* <DEDUP_REMOVED lines=10> */
.L_x_163:
[----:B------:R-:W-:Y:S05]  /*50c0*/  BSYNC B1 ;  /* 0x0000000000017941 */ /* 0x000fea0003800000 */
.L_x_162:
        /* <DEDUP_REMOVED lines=10> */
.L_x_165:
[----:B------:R-:W-:Y:S05]  /*5170*/  BSYNC B1 ;  /* 0x0000000000017941 */ /* 0x000fea0003800000 */
.L_x_164:
        /* <DEDUP_REMOVED lines=9> */
.L_x_167:
[----:B------:R-:W-:Y:S05]  /*5210*/  BSYNC B1 ;  /* 0x0000000000017941 */ /* 0x000fea0003800000 */
.L_x_166:
        /* <DEDUP_REMOVED lines=9> */
.L_x_169:
[----:B------:R-:W-:Y:S05]  /*52b0*/  BSYNC B1 ;  /* 0x0000000000017941 */ /* 0x000fea0003800000 */
.L_x_168:
        /* <DEDUP_REMOVED lines=10> */
.L_x_171:
[----:B------:R-:W-:Y:S05]  /*5360*/  BSYNC B1 ;  /* 0x0000000000017941 */ /* 0x000fea0003800000 */
.L_x_170:
        /* <DEDUP_REMOVED lines=10> */
.L_x_173:
[----:B------:R-:W-:Y:S05]  /*5410*/  BSYNC B1 ;  /* 0x0000000000017941 */ /* 0x000fea0003800000 */
.L_x_172:
        /* <DEDUP_REMOVED lines=9> */
.L_x_175:
[----:B------:R-:W-:Y:S05]  /*54b0*/  BSYNC B1 ;  /* 0x0000000000017941 */ /* 0x000fea0003800000 */
.L_x_174:
        /* <DEDUP_REMOVED lines=9> */
.L_x_177:
[----:B------:R-:W-:Y:S05]  /*5550*/  BSYNC B1 ;  /* 0x0000000000017941 */ /* 0x000fea0003800000 */
.L_x_176:
        /* <DEDUP_REMOVED lines=10> */
.L_x_179:
[----:B------:R-:W-:Y:S05]  /*5600*/  BSYNC B1 ;  /* 0x0000000000017941 */ /* 0x000fea0003800000 */
.L_x_178:
        /* <DEDUP_REMOVED lines=10> */
.L_x_181:
[----:B------:R-:W-:Y:S05]  /*56b0*/  BSYNC B1 ;  /* 0x0000000000017941 */ /* 0x000fea0003800000 */
.L_x_180:
        /* <DEDUP_REMOVED lines=9> */
.L_x_183:
[----:B------:R-:W-:Y:S05]  /*5750*/  BSYNC B1 ;  /* 0x0000000000017941 */ /* 0x000fea0003800000 */
.L_x_182:
        /* <DEDUP_REMOVED lines=9> */
.L_x_185:
[----:B------:R-:W-:Y:S05]  /*57f0*/  BSYNC B1 ;  /* 0x0000000000017941 */ /* 0x000fea0003800000 */
.L_x_184:
        /* <DEDUP_REMOVED lines=10> */
.L_x_187:
[----:B------:R-:W-:Y:S05]  /*58a0*/  BSYNC B1 ;  /* 0x0000000000017941 */ /* 0x000fea0003800000 */
.L_x_186:
        /* <DEDUP_REMOVED lines=10> */
.L_x_189:
[----:B------:R-:W-:Y:S05]  /*5950*/  BSYNC B1 ;  /* 0x0000000000017941 */ /* 0x000fea0003800000 */
.L_x_188:
        /* <DEDUP_REMOVED lines=9> */
.L_x_191:
[----:B------:R-:W-:Y:S05]  /*59f0*/  BSYNC B1 ;  /* 0x0000000000017941 */ /* 0x000fea0003800000 */
.L_x_190:
        /* <DEDUP_REMOVED lines=9> */
.L_x_193:
[----:B------:R-:W-:Y:S05]  /*5a90*/  BSYNC B1 ;  /* 0x0000000000017941 */ /* 0x000fea0003800000 */
.L_x_192:
        /* <DEDUP_REMOVED lines=10> */
.L_x_195:
[----:B------:R-:W-:Y:S05]  /*5b40*/  BSYNC B1 ;  /* 0x0000000000017941 */ /* 0x000fea0003800000 */
.L_x_194:
        /* <DEDUP_REMOVED lines=10> */
.L_x_197:
[----:B------:R-:W-:Y:S05]  /*5bf0*/  BSYNC B1 ;  /* 0x0000000000017941 */ /* 0x000fea0003800000 */
.L_x_196:
        /* <DEDUP_REMOVED lines=9> */
.L_x_199:
[----:B------:R-:W-:Y:S05]  /*5c90*/  BSYNC B1 ;  /* 0x0000000000017941 */ /* 0x000fea0003800000 */
.L_x_198:
        /* <DEDUP_REMOVED lines=9> */
.L_x_201:
[----:B------:R-:W-:Y:S05]  /*5d30*/  BSYNC B1 ;  /* 0x0000000000017941 */ /* 0x000fea0003800000 */
.L_x_200:
        /* <DEDUP_REMOVED lines=10> */
.L_x_203:
[----:B------:R-:W-:Y:S05]  /*5de0*/  BSYNC B1 ;  /* 0x0000000000017941 */ /* 0x000fea0003800000 */
.L_x_202:
        /* <DEDUP_REMOVED lines=10> */
.L_x_205:
[----:B------:R-:W-:Y:S05]  /*5e90*/  BSYNC B1 ;  /* 0x0000000000017941 */ /* 0x000fea0003800000 */
.L_x_204:
        /* <DEDUP_REMOVED lines=9> */
.L_x_207:
[----:B------:R-:W-:Y:S05]  /*5f30*/  BSYNC B1 ;  /* 0x0000000000017941 */ /* 0x000fea0003800000 */
.L_x_206:
        /* <DEDUP_REMOVED lines=9> */
.L_x_209:
[----:B------:R-:W-:Y:S05]  /*5fd0*/  BSYNC B1 ;  /* 0x0000000000017941 */ /* 0x000fea0003800000 */
.L_x_208:
        /* <DEDUP_REMOVED lines=10> */
.L_x_211:
[----:B------:R-:W-:Y:S05]  /*6080*/  BSYNC B1 ;  /* 0x0000000000017941 */ /* 0x000fea0003800000 */
.L_x_210:
        /* <DEDUP_REMOVED lines=10> */
.L_x_213:
[----:B------:R-:W-:Y:S05]  /*6130*/  BSYNC B1 ;  /* 0x0000000000017941 */ /* 0x000fea0003800000 */
.L_x_212:
        /* <DEDUP_REMOVED lines=9> */
.L_x_215:
[----:B------:R-:W-:Y:S05]  /*61d0*/  BSYNC B1 ;  /* 0x0000000000017941 */ /* 0x000fea0003800000 */
.L_x_214:
        /* <DEDUP_REMOVED lines=9> */
.L_x_217:
[----:B------:R-:W-:Y:S05]  /*6270*/  BSYNC B1 ;  /* 0x0000000000017941 */ /* 0x000fea0003800000 */
.L_x_216:
        /* <DEDUP_REMOVED lines=10> */
.L_x_219:
[----:B------:R-:W-:Y:S05]  /*6320*/  BSYNC B1 ;  /* 0x0000000000017941 */ /* 0x000fea0003800000 */
.L_x_218:
        /* <DEDUP_REMOVED lines=10> */
.L_x_221:
[----:B------:R-:W-:Y:S05]  /*63d0*/  BSYNC B1 ;  /* 0x0000000000017941 */ /* 0x000fea0003800000 */
.L_x_220:
        /* <DEDUP_REMOVED lines=9> */
.L_x_223:
[----:B------:R-:W-:Y:S05]  /*6470*/  BSYNC B1 ;  /* 0x0000000000017941 */ /* 0x000fea0003800000 */
.L_x_222:
        /* <DEDUP_REMOVED lines=9> */
.L_x_225:
[----:B------:R-:W-:Y:S05]  /*6510*/  BSYNC B1 ;  /* 0x0000000000017941 */ /* 0x000fea0003800000 */
.L_x_224:
        /* <DEDUP_REMOVED lines=10> */
.L_x_227:
[----:B------:R-:W-:Y:S05]  /*65c0*/  BSYNC B1 ;  /* 0x0000000000017941 */ /* 0x000fea0003800000 */
.L_x_226:
        /* <DEDUP_REMOVED lines=10> */
.L_x_229:
[----:B------:R-:W-:Y:S05]  /*6670*/  BSYNC B1 ;  /* 0x0000000000017941 */ /* 0x000fea0003800000 */
.L_x_228:
        /* <DEDUP_REMOVED lines=9> */
.L_x_231:
[----:B------:R-:W-:Y:S05]  /*6710*/  BSYNC B1 ;  /* 0x0000000000017941 */ /* 0x000fea0003800000 */
.L_x_230:
        /* <DEDUP_REMOVED lines=9> */
.L_x_233:
[----:B------:R-:W-:Y:S05]  /*67b0*/  BSYNC B1 ;  /* 0x0000000000017941 */ /* 0x000fea0003800000 */
.L_x_232:
        /* <DEDUP_REMOVED lines=10> */
.L_x_235:
[----:B------:R-:W-:Y:S05]  /*6860*/  BSYNC B1 ;  /* 0x0000000000017941 */ /* 0x000fea0003800000 */
.L_x_234:
        /* <DEDUP_REMOVED lines=10> */
.L_x_237:
[----:B------:R-:W-:Y:S05]  /*6910*/  BSYNC B1 ;  /* 0x0000000000017941 */ /* 0x000fea0003800000 */
.L_x_236:
        /* <DEDUP_REMOVED lines=9> */
.L_x_239:
[----:B------:R-:W-:Y:S05]  /*69b0*/  BSYNC B1 ;  /* 0x0000000000017941 */ /* 0x000fea0003800000 */
.L_x_238:
        /* <DEDUP_REMOVED lines=9> */
.L_x_241:
[----:B------:R-:W-:Y:S05]  /*6a50*/  BSYNC B1 ;  /* 0x0000000000017941 */ /* 0x000fea0003800000 */
.L_x_240:
        /* <DEDUP_REMOVED lines=10> */
.L_x_243:
[----:B------:R-:W-:Y:S05]  /*6b00*/  BSYNC B1 ;  /* 0x0000000000017941 */ /* 0x000fea0003800000 */
.L_x_242:
        /* <DEDUP_REMOVED lines=10> */
.L_x_245:
[----:B------:R-:W-:Y:S05]  /*6bb0*/  BSYNC B1 ;  /* 0x0000000000017941 */ /* 0x000fea0003800000 */
.L_x_244:
        /* <DEDUP_REMOVED lines=9> */
.L_x_247:
[----:B------:R-:W-:Y:S05]  /*6c50*/  BSYNC B1 ;  /* 0x0000000000017941 */ /* 0x000fea0003800000 */
.L_x_246:
        /* <DEDUP_REMOVED lines=9> */
.L_x_249:
[----:B------:R-:W-:Y:S05]  /*6cf0*/  BSYNC B1 ;  /* 0x0000000000017941 */ /* 0x000fea0003800000 */
.L_x_248:
        /* <DEDUP_REMOVED lines=10> */
.L_x_251:
[----:B------:R-:W-:Y:S05]  /*6da0*/  BSYNC B1 ;  /* 0x0000000000017941 */ /* 0x000fea0003800000 */
.L_x_250:
        /* <DEDUP_REMOVED lines=10> */
.L_x_253:
[----:B------:R-:W-:Y:S05]  /*6e50*/  BSYNC B1 ;  /* 0x0000000000017941 */ /* 0x000fea0003800000 */
.L_x_252:
        /* <DEDUP_REMOVED lines=9> */
.L_x_255:
[----:B------:R-:W-:Y:S05]  /*6ef0*/  BSYNC B1 ;  /* 0x0000000000017941 */ /* 0x000fea0003800000 */
.L_x_254:
        /* <DEDUP_REMOVED lines=9> */
.L_x_257:
[----:B------:R-:W-:Y:S05]  /*6f90*/  BSYNC B1 ;  /* 0x0000000000017941 */ /* 0x000fea0003800000 */
.L_x_256:
        /* <DEDUP_REMOVED lines=10> */
.L_x_259:
[----:B------:R-:W-:Y:S05]  /*7040*/  BSYNC B1 ;  /* 0x0000000000017941 */ /* 0x000fea0003800000 */
.L_x_258:
        /* <DEDUP_REMOVED lines=10> */
.L_x_261:
[----:B------:R-:W-:Y:S05]  /*70f0*/  BSYNC B1 ;  /* 0x0000000000017941 */ /* 0x000fea0003800000 */
.L_x_260:
        /* <DEDUP_REMOVED lines=9> */
.L_x_263:
[----:B------:R-:W-:Y:S05]  /*7190*/  BSYNC B1 ;  /* 0x0000000000017941 */ /* 0x000fea0003800000 */
.L_x_262:
        /* <DEDUP_REMOVED lines=9> */
.L_x_265:
[----:B------:R-:W-:Y:S05]  /*7230*/  BSYNC B1 ;  /* 0x0000000000017941 */ /* 0x000fea0003800000 */
.L_x_264:
        /* <DEDUP_REMOVED lines=10> */
.L_x_267:
[----:B------:R-:W-:Y:S05]  /*72e0*/  BSYNC B1 ;  /* 0x0000000000017941 */ /* 0x000fea0003800000 */
.L_x_266:
        /* <DEDUP_REMOVED lines=10> */
.L_x_269:
[----:B------:R-:W-:Y:S05]  /*7390*/  BSYNC B1 ;  /* 0x0000000000017941 */ /* 0x000fea0003800000 */
.L_x_268:
        /* <DEDUP_REMOVED lines=9> */
.L_x_271:
[----:B------:R-:W-:Y:S05]  /*7430*/  BSYNC B1 ;  /* 0x0000000000017941 */ /* 0x000fea0003800000 */
.L_x_270:
        /* <DEDUP_REMOVED lines=9> */
.L_x_273:
[----:B------:R-:W-:Y:S05]  /*74d0*/  BSYNC B1 ;  /* 0x0000000000017941 */ /* 0x000fea0003800000 */
.L_x_272:
        /* <DEDUP_REMOVED lines=10> */
.L_x_275:
[----:B------:R-:W-:Y:S05]  /*7580*/  BSYNC B1 ;  /* 0x0000000000017941 */ /* 0x000fea0003800000 */
.L_x_274:
        /* <DEDUP_REMOVED lines=10> */
.L_x_277:
[----:B------:R-:W-:Y:S05]  /*7630*/  BSYNC B1 ;  /* 0x0000000000017941 */ /* 0x000fea0003800000 */
.L_x_276:
        /* <DEDUP_REMOVED lines=9> */
.L_x_279:
[----:B------:R-:W-:Y:S05]  /*76d0*/  BSYNC B1 ;  /* 0x0000000000017941 */ /* 0x000fea0003800000 */
.L_x_278:
        /* <DEDUP_REMOVED lines=9> */
.L_x_281:
[----:B------:R-:W-:Y:S05]  /*7770*/  BSYNC B1 ;  /* 0x0000000000017941 */ /* 0x000fea0003800000 */
.L_x_280:
        /* <DEDUP_REMOVED lines=10> */
.L_x_283:
[----:B------:R-:W-:Y:S05]  /*7820*/  BSYNC B1 ;  /* 0x0000000000017941 */ /* 0x000fea0003800000 */
.L_x_282:
        /* <DEDUP_REMOVED lines=10> */
.L_x_285:
[----:B------:R-:W-:Y:S05]  /*78d0*/  BSYNC B1 ;  /* 0x0000000000017941 */ /* 0x000fea0003800000 */
.L_x_284:
        /* <DEDUP_REMOVED lines=9> */
.L_x_287:
[----:B------:R-:W-:Y:S05]  /*7970*/  BSYNC B1 ;  /* 0x0000000000017941 */ /* 0x000fea0003800000 */
.L_x_286:
[----:B-----5:R-:W-:Y:S01]  /*7980*/  LOP3.LUT R0, R19, 0xffffe000, RZ, 0xc0, !PT ;  /* 0xffffe00013007812 */ /* 0x020fe200078ec0ff */
[----:B0-----:R-:W-:Y:S01]  /*7990*/  @P1 IMAD.MOV.U32 R4, RZ, RZ, R10 ;  /* 0x000000ffff041224 */ /* 0x001fe200078e000a */
[----:B------:R-:W-:Y:S01]  /*79a0*/  ISETP.GT.AND P0, PT, R3, 0x8, P0 ;  /* 0x000000080300780c */ /* 0x000fe20000704270 */
[----:B------:R-:W-:Y:S02]  /*79b0*/  BSSY B1, `(.L_x_288) ;  /* 0x0000008000017945 */ /* 0x000fe40003800000 */
[----:B------:R-:W-:-:S04]  /*79c0*/  FMUL R5, R0, R155 ;  /* 0x0000009b00057220 */ /* 0x000fc80000400000 */
[----:B-1--4-:R-:W-:Y:S01]  /*79d0*/  FFMA R7, R150, R154, R5 ;  /* 0x0000009a96077223 */ /* 0x012fe20000000005 */
[----:B------:R-:W-:-:S04]  /*79e0*/  @P1 IMAD.MOV.U32 R5, RZ, RZ, R11 ;  /* 0x000000ffff051224 */ /* 0x000fc800078e000b */
[----:B------:R-:W-:-:S05]  /*79f0*/  F2FP.TF32.F32.PACK_B R7, R7 ;  /* 0x00000007ff07723e */ /* 0x000fca00024050ff */
[----:B------:R0:W-:Y:S01]  /*7a00*/  @P1 STG.E desc[UR36][R4.64+0x3e0], R7 ;  /* 0x0003e00704001986 */ /* 0x0001e2000c101924 */
[----:B------:R-:W-:Y:S05]  /*7a10*/  @!P0 BRA `(.L_x_289) ;  /* 0x0000000000048947 */ /* 0x000fea0003800000 */
[----:B------:R1:W5:Y:S02]  /*7a20*/  LDG.E.LTC128B R19, desc[UR36][R8.64+0x3e4] ;  /* 0x0003e42408137981 */ /* 0x000364000c1e1920 */
.L_x_289:
[----:B------:R-:W-:Y:S05]  /*7a30*/  BSYNC B1 ;  /* 0x0000000000017941 */ /* 0x000fea0003800000 */
.L_x_288:
[----:B------:R-:W-:Y:S05]  /*7a40*/  @!P0 BRA `(.L_x_290) ;  /* 0x0000002400488947 */ /* 0x000fea0003800000 */
[----:B-----5:R-:W-:-:S05]  /*7a50*/  LOP3.LUT R0, R19, 0xffffe000, RZ, 0xc0, !PT ;  /* 0xffffe00013007812 */ /* 0x020fca00078ec0ff */
[----:B------:R-:W-:-:S04]  /*7a60*/  FMUL R0, R0, R155 ;  /* 0x0000009b00007220 */ /* 0x000fc80000400000 */
[----:B------:R-:W-:-:S05]  /*7a70*/  FFMA R151, R151, R154, R0 ;  /* 0x0000009a97977223 */ /* 0x000fca0000000000 */
[----:B------:R-:W-:-:S05]  /*7a80*/  F2FP.TF32.F32.PACK_B R151, R151 ;  /* 0x00000097ff97723e */ /* 0x000fca00024050ff */
[----:B------:R4:W-:Y:S01]  /*7a90*/  STG.E desc[UR36][R10.64+0x3e4], R151 ;  /* 0x0003e4970a007986 */ /* 0x0009e2000c101924 */
[----:B------:R-:W-:Y:S05]  /*7aa0*/  BRA `(.L_x_290) ;  /* 0x0000002400307947 */ /* 0x000fea0003800000 */
.L_x_37:
[----:B------:R-:W-:Y:S01]  /*7ab0*/  ISETP.GT.AND P3, PT, R0, 0x1, PT ;  /* 0x000000010000780c */ /* 0x000fe20003f64270 */
[----:B------:R-:W-:Y:S01]  /*7ac0*/  ULDC.64 UR4, c[0x0][0x5c0] ;  /* 0x0001700000047ab9 */ /* 0x000fe20000000a00 */
[-C--:B------:R-:W-:Y:S01]  /*7ad0*/  FMUL R9, R24, R154.reuse ;  /* 0x0000009a18097220 */ /* 0x080fe20000400000 */
[C---:B------:R-:W-:Y:S01]  /*7ae0*/  LEA R4, P4, R168.reuse, UR4, 0x2 ;  /* 0x00000004a8047c11 */ /* 0x040fe2000f8810ff */
[-C--:B------:R-:W-:Y:S01]  /*7af0*/  FMUL R25, R25, R154.reuse ;  /* 0x0000009a19197220 */ /* 0x080fe20000400000 */
[----:B------:R-:W-:Y:S01]  /*7b00*/  ISETP.GT.AND P0, PT, R3, RZ, P3 ;  /* 0x000000ff0300720c */ /* 0x000fe20001f04270 */
[-C--:B------:R-:W-:Y:S01]  /*7b10*/  FMUL R27, R27, R154.reuse ;  /* 0x0000009a1b1b7220 */ /* 0x080fe20000400000 */
[----:B------:R-:W-:Y:S01]  /*7b20*/  LEA.HI.X R5, R168, UR5, R179, 0x2, P4 ;  /* 0x00000005a8057c11 */ /* 0x000fe2000a0f14b3 */
[-C--:B------:R-:W-:Y:S01]  /*7b30*/  FMUL R29, R29, R154.reuse ;  /* 0x0000009a1d1d7220 */ /* 0x080fe20000400000 */
[----:B------:R-:W-:Y:S01]  /*7b40*/  F2FP.TF32.F32.PACK_B R9, R9 ;  /* 0x00000009ff09723e */ /* 0x000fe200024050ff */
[-C--:B------:R-:W-:Y:S01]  /*7b50*/  FMUL R31, R31, R154.reuse ;  /* 0x0000009a1f1f7220 */ /* 0x080fe20000400000 */
[----:B------:R-:W-:Y:S01]  /*7b60*/  F2FP.TF32.F32.PACK_B R25, R25 ;  /* 0x00000019ff19723e */ /* 0x000fe200024050ff */
[----:B------:R-:W-:Y:S01]  /*7b70*/  FMUL R13, R32, R154 ;  /* 0x0000009a200d7220 */ /* 0x000fe20000400000 */
[C---:B------:R-:W-:Y:S01]  /*7b80*/  SHF.L.U64.HI R7, R10.reuse, 0x5, R11 ;  /* 0x000000050a077819 */ /* 0x040fe2000001020b */
[----:B------:R0:W-:Y:S01]  /*7b90*/  @P2 STG.E desc[UR36][R4.64], R9 ;  /* 0x0000000904002986 */ /* 0x0001e2000c101924 */
[----:B------:R-:W-:Y:S01]  /*7ba0*/  LEA R6, P4, R10, R4, 0x5 ;  /* 0x000000040a067211 */ /* 0x000fe200078828ff */
[-C--:B------:R-:W-:Y:S01]  /*7bb0*/  FMUL R11, R26, R154.reuse ;  /* 0x0000009a1a0b7220 */ /* 0x080fe20000400000 */
[----:B------:R-:W-:Y:S01]  /*7bc0*/  ISETP.GT.AND P1, PT, R3, 0x8, P1 ;  /* 0x000000080300780c */ /* 0x000fe20000f24270 */
[----:B------:R-:W-:Y:S01]  /*7bd0*/  @P0 STG.E desc[UR36][R4.64+0x4], R25 ;  /* 0x0000041904000986 */ /* 0x000fe2000c101924 */
[C---:B------:R-:W-:Y:S01]  /*7be0*/  ISETP.GT.AND P2, PT, R0.reuse, 0x8, PT ;  /* 0x000000080000780c */ /* 0x040fe20003f44270 */
[----:B------:R-:W-:Y:S01]  /*7bf0*/  IMAD.X R7, R7, 0x1, R5, P4 ;  /* 0x0000000107077824 */ /* 0x000fe200020e0605 */
[----:B------:R-:W-:Y:S01]  /*7c00*/  ISETP.GT.AND P3, PT, R3, 0x8, P3 ;  /* 0x000000080300780c */ /* 0x000fe20001f64270 */
[-C--:B------:R-:W-:Y:S01]  /*7c10*/  FMUL R33, R33, R154.reuse ;  /* 0x0000009a21217220 */ /* 0x080fe20000400000 */
[----:B------:R-:W-:Y:S01]  /*7c20*/  ISETP.GT.AND P0, PT, R0, 0x9, PT ;  /* 0x000000090000780c */ /* 0x000fe20003f04270 */
[-C--:B------:R-:W-:Y:S01]  /*7c30*/  FMUL R35, R35, R154.reuse ;  /* 0x0000009a23237220 */ /* 0x080fe20000400000 */
[C---:B------:R-:W-:Y:S01]  /*7c40*/  ISETP.GT.AND P5, PT, R3.reuse, RZ, P2 ;  /* 0x000000ff0300720c */ /* 0x040fe200017a4270 */
[-C--:B0-----:R-:W-:Y:S01]  /*7c50*/  FMUL R9, R28, R154.reuse ;  /* 0x0000009a1c097220 */ /* 0x081fe20000400000 */
[----:B------:R-:W-:Y:S01]  /*7c60*/  ISETP.GT.AND P4, PT, R3, RZ, P0 ;  /* 0x000000ff0300720c */ /* 0x000fe20000784270 */
[-C--:B------:R-:W-:Y:S01]  /*7c70*/  FMUL R37, R37, R154.reuse ;  /* 0x0000009a25257220 */ /* 0x080fe20000400000 */
[----:B------:R-:W-:Y:S01]  /*7c80*/  F2FP.TF32.F32.PACK_B R11, R11 ;  /* 0x0000000bff0b723e */ /* 0x000fe200024050ff */
[-C--:B------:R-:W-:Y:S01]  /*7c90*/  FMUL R39, R39, R154.reuse ;  /* 0x0000009a27277220 */ /* 0x080fe20000400000 */
[----:B------:R-:W-:Y:S01]  /*7ca0*/  F2FP.TF32.F32.PACK_B R27, R27 ;  /* 0x0000001bff1b723e */ /* 0x000fe200024050ff */
[-C--:B------:R-:W-:Y:S01]  /*7cb0*/  FMUL R41, R41, R154.reuse ;  /* 0x0000009a29297220 */ /* 0x080fe20000400000 */
[----:B------:R-:W-:Y:S01]  /*7cc0*/  F2FP.TF32.F32.PACK_B R9, R9 ;  /* 0x00000009ff09723e */ /* 0x000fe200024050ff */
[----:B------:R0:W-:Y:S01]  /*7cd0*/  @P1 STG.E desc[UR36][R6.64], R11 ;  /* 0x0000000b06001986 */ /* 0x0001e2000c101924 */
[----:B------:R-:W-:Y:S01]  /*7ce0*/  F2FP.TF32.F32.PACK_B R29, R29 ;  /* 0x0000001dff1d723e */ /* 0x000fe200024050ff */
[-C--:B------:R-:W-:Y:S01]  /*7cf0*/  FMUL R43, R43, R154.reuse ;  /* 0x0000009a2b2b7220 */ /* 0x080fe20000400000 */
[C---:B------:R-:W-:Y:S01]  /*7d00*/  ISETP.GT.AND P1, PT, R0.reuse, 0x10, PT ;  /* 0x000000100000780c */ /* 0x040fe20003f24270 */
[----:B------:R-:W-:Y:S01]  /*7d10*/  @P3 STG.E desc[UR36][R6.64+0x4], R27 ;  /* 0x0000041b06003986 */ /* 0x000fe2000c101924 */
[----:B------:R-:W-:Y:S01]  /*7d20*/  ISETP.GT.AND P3, PT, R0, 0x11, PT ;  /* 0x000000110000780c */ /* 0x000fe20003f64270 */
[-C--:B------:R-:W-:Y:S01]  /*7d30*/  FMUL R45, R45, R154.reuse ;  /* 0x0000009a2d2d7220 */ /* 0x080fe20000400000 */
[C---:B------:R-:W-:Y:S01]  /*7d40*/  ISETP.GT.AND P2, PT, R3.reuse, 0x8, P2 ;  /* 0x000000080300780c */ /* 0x040fe20001744270 */
[----:B------:R1:W-:Y:S01]  /*7d50*/  @P5 STG.E desc[UR36][R4.64+0x20], R9 ;  /* 0x0000200904005986 */ /* 0x0003e2000c101924 */
[----:B------:R-:W-:Y:S01]  /*7d60*/  ISETP.GT.AND P0, PT, R3, 0x8, P0 ;  /* 0x000000080300780c */ /* 0x000fe20000704270 */
[-C--:B------:R-:W-:Y:S01]  /*7d70*/  FMUL R47, R47, R154.reuse ;  /* 0x0000009a2f2f7220 */ /* 0x080fe20000400000 */
[C---:B------:R-:W-:Y:S01]  /*7d80*/  ISETP.GT.AND P5, PT, R3.reuse, RZ, P1 ;  /* 0x000000ff0300720c */ /* 0x040fe20000fa4270 */
[----:B------:R-:W-:Y:S01]  /*7d90*/  @P4 STG.E desc[UR36][R4.64+0x24], R29 ;  /* 0x0000241d04004986 */ /* 0x000fe2000c101924 */
        /* <DEDUP_REMOVED lines=8> */
[-C--:B-1----:R-:W-:Y:S01]  /*7e20*/  FMUL R9, R34, R154.reuse ;  /* 0x0000009a22097220 */ /* 0x082fe20000400000 */
[----:B------:R-:W-:Y:S01]  /*7e30*/  F2FP.TF32.F32.PACK_B R33, R33 ;  /* 0x00000021ff21723e */ /* 0x000fe200024050ff */
[----:B------:R0:W-:Y:S01]  /*7e40*/  @P2 STG.E desc[UR36][R6.64+0x20], R11 ;  /* 0x0000200b06002986 */ /* 0x0001e2000c101924 */
[----:B------:R-:W-:Y:S01]  /*7e50*/  ISETP.GT.AND P1, PT, R3, 0x8, P1 ;  /* 0x000000080300780c */ /* 0x000fe20000f24270 */
[-C--:B------:R-:W-:Y:S01]  /*7e60*/  FMUL R55, R55, R154.reuse ;  /* 0x0000009a37377220 */ /* 0x080fe20000400000 */
[C---:B------:R-:W-:Y:S01]  /*7e70*/  ISETP.GT.AND P2, PT, R0.reuse, 0x19, PT ;  /* 0x000000190000780c */ /* 0x040fe20003f44270 */
[----:B------:R-:W-:Y:S01]  /*7e80*/  @P0 STG.E desc[UR36][R6.64+0x24], R31 ;  /* 0x0000241f06000986 */ /* 0x000fe2000c101924 */
[----:B------:R-:W-:Y:S01]  /*7e90*/  ISETP.GT.AND P0, PT, R0, 0x18, PT ;  /* 0x000000180000780c */ /* 0x000fe20003f04270 */
[-C--:B------:R-:W-:Y:S01]  /*7ea0*/  FMUL R57, R57, R154.reuse ;  /* 0x0000009a39397220 */ /* 0x080fe20000400000 */
[----:B------:R-:W-:Y:S01]  /*7eb0*/  F2FP.TF32.F32.PACK_B R9, R9 ;  /* 0x00000009ff09723e */ /* 0x000fe200024050ff */
[----:B------:R1:W-:Y:S01]  /*7ec0*/  @P5 STG.E desc[UR36][R4.64+0x40], R13 ;  /* 0x0000400d04005986 */ /* 0x0003e2000c101924 */
[----:B------:R-:W-:Y:S01]  /*7ed0*/  ISETP.GT.AND P5, PT, R3, RZ, P0 ;  /* 0x000000ff0300720c */ /* 0x000fe200007a4270 */
[-C--:B------:R-:W-:Y:S01]  /*7ee0*/  FMUL R59, R59, R154.reuse ;  /* 0x0000009a3b3b7220 */ /* 0x080fe20000400000 */
[----:B------:R-:W-:Y:S01]  /*7ef0*/  F2FP.TF32.F32.PACK_B R35, R35 ;  /* 0x00000023ff23723e */ /* 0x000fe200024050ff */
[----:B------:R-:W-:Y:S01]  /*7f00*/  @P4 STG.E desc[UR36][R4.64+0x44], R33 ;  /* 0x0000442104004986 */ /* 0x000fe2000c101924 */
[C---:B------:R-:W-:Y:S01]  /*7f10*/  ISETP.GT.AND P4, PT, R3.reuse, 0x8, P3 ;  /* 0x000000080300780c */ /* 0x040fe20001f84270 */
[-C--:B0-----:R-:W-:Y:S01]  /*7f20*/  FMUL R11, R36, R154.reuse ;  /* 0x0000009a240b7220 */ /* 0x081fe20000400000 */
[----:B------:R-:W-:Y:S01]  /*7f30*/  ISETP.GT.AND P3, PT, R3, RZ, P2 ;  /* 0x000000ff0300720c */ /* 0x000fe20001764270 */
[----:B------:R0:W-:Y:S01]  /*7f40*/  @P1 STG.E desc[UR36][R6.64+0x40], R9 ;  /* 0x0000400906001986 */ /* 0x0001e2000c101924 */
[----:B------:R-:W-:Y:S01]  /*7f50*/  F2FP.TF32.F32.PACK_B R37, R37 ;  /* 0x00000025ff25723e */ /* 0x000fe200024050ff */
[-C--:B------:R-:W-:Y:S01]  /*7f60*/  FMUL R61, R61, R154.reuse ;  /* 0x0000009a3d3d7220 */ /* 0x080fe20000400000 */
[----:B------:R-:W-:Y:S01]  /*7f70*/  F2FP.TF32.F32.PACK_B R11, R11 ;  /* 0x0000000bff0b723e */ /* 0x000fe200024050ff */
[-C--:B-1----:R-:W-:Y:S01]  /*7f80*/  FMUL R13, R40, R154.reuse ;  /* 0x0000009a280d7220 */ /* 0x082fe20000400000 */
[----:B------:R-:W-:Y:S01]  /*7f90*/  ISETP.GT.AND P1, PT, R0, 0x20, PT ;  /* 0x000000200000780c */ /* 0x000fe20003f24270 */
[-C--:B------:R-:W-:Y:S01]  /*7fa0*/  FMUL R63, R63, R154.reuse ;  /* 0x0000009a3f3f7220 */ /* 0x080fe20000400000 */
[----:B------:R-:W-:Y:S01]  /*7fb0*/  ISETP.GT.AND P0, PT, R3, 0x8, P0 ;  /* 0x000000080300780c */ /* 0x000fe20000704270 */
[-C--:B------:R-:W-:Y:S01]  /*7fc0*/  FMUL R65, R65, R154.reuse ;  /* 0x0000009a41417220 */ /* 0x080fe20000400000 */
[----:B------:R-:W-:Y:S01]  /*7fd0*/  F2FP.TF32.F32.PACK_B R39, R39 ;  /* 0x00000027ff27723e */ /* 0x000fe200024050ff */
[----:B------:R-:W-:Y:S01]  /*7fe0*/  @P4 STG.E desc[UR36][R6.64+0x44], R35 ;  /* 0x0000442306004986 */ /* 0x000fe2000c101924 */
[C---:B------:R-:W-:Y:S01]  /*7ff0*/  ISETP.GT.AND P4, PT, R3.reuse, 0x8, P2 ;  /* 0x000000080300780c */ /* 0x040fe20001784270 */
[-C--:B0-----:R-:W-:Y:S01]  /*8000*/  FMUL R9, R38, R154.reuse ;  /* 0x0000009a26097220 */ /* 0x081fe20000400000 */
[C---:B------:R-:W-:Y:S01]  /*8010*/  ISETP.GT.AND P2, PT, R0.reuse, 0x21, PT ;  /* 0x000000210000780c */ /* 0x040fe20003f44270 */
[----:B------:R0:W-:Y:S01]  /*8020*/  @P5 STG.E desc[UR36][R4.64+0x60], R11 ;  /* 0x0000600b04005986 */ /* 0x0001e2000c101924 */
[----:B------:R-:W-:Y:S01]  /*8030*/  ISETP.GT.AND P5, PT, R3, RZ, P1 ;  /* 0x000000ff0300720c */ /* 0x000fe20000fa4270 */
[-C--:B------:R-:W-:Y:S01]  /*8040*/  FMUL R67, R67, R154.reuse ;  /* 0x0000009a43437220 */ /* 0x080fe20000400000 */
[----:B------:R-:W-:Y:S01]  /*8050*/  F2FP.TF32.F32.PACK_B R9, R9 ;  /* 0x00000009ff09723e */ /* 0x000fe200024050ff */
[----:B------:R-:W-:Y:S01]  /*8060*/  @P3 STG.E desc[UR36][R4.64+0x64], R37 ;  /* 0x0000642504003986 */ /* 0x000fe2000c101924 */
[----:B------:R-:W-:Y:S01]  /*8070*/  ISETP.GT.AND P3, PT, R3, RZ, P2 ;  /* 0x000000ff0300720c */ /* 0x000fe20001764270 */
[-C--:B------:R-:W-:Y:S01]  /*8080*/  FMUL R69, R69, R154.reuse ;  /* 0x0000009a45457220 */ /* 0x080fe20000400000 */
[----:B------:R-:W-:Y:S01]  /*8090*/  F2FP.TF32.F32.PACK_B R13, R13 ;  /* 0x0000000dff0d723e */ /* 0x000fe200024050ff */
[----:B------:R1:W-:Y:S01]  /*80a0*/  @P0 STG.E desc[UR36][R6.64+0x60], R9 ;  /* 0x0000600906000986 */ /* 0x0003e2000c101924 */
[----:B------:R-:W-:Y:S01]  /*80b0*/  F2FP.TF32.F32.PACK_B R41, R41 ;  /* 0x00000029ff29723e */ /* 0x000fe200024050ff */
[-C--:B------:R-:W-:Y:S01]  /*80c0*/  FMUL R71, R71, R154.reuse ;  /* 0x0000009a47477220 */ /* 0x080fe20000400000 */
[----:B------:R-:W-:Y:S01]  /*80d0*/  ISETP.GT.AND P0, PT, R0, 0x28, PT ;  /* 0x000000280000780c */ /* 0x000fe20003f04270 */
[----:B------:R-:W-:Y:S01]  /*80e0*/  @P4 STG.E desc[UR36][R6.64+0x64], R39 ;  /* 0x0000642706004986 */ /* 0x000fe2000c101924 */
[C---:B------:R-:W-:Y:S01]  /*80f0*/  ISETP.GT.AND P1, PT, R3.reuse, 0x8, P1 ;  /* 0x000000080300780c */ /* 0x040fe20000f24270 */
[-C--:B0-----:R-:W-:Y:S01]  /*8100*/  FMUL R11, R44, R154.reuse ;  /* 0x0000009a2c0b7220 */ /* 0x081fe20000400000 */
[----:B------:R-:W-:Y:S01]  /*8110*/  ISETP.GT.AND P4, PT, R3, 0x8, P2 ;  /* 0x000000080300780c */ /* 0x000fe20001784270 */
[----:B------:R0:W-:Y:S01]  /*8120*/  @P5 STG.E desc[UR36][R4.64+0x80], R13 ;  /* 0x0000800d04005986 */ /* 0x0001e2000c101924 */
[----:B------:R-:W-:Y:S01]  /*8130*/  ISETP.GT.AND P2, PT, R0, 0x29, PT ;  /* 0x000000290000780c */ /* 0x000fe20003f44270 */
[-C--:B------:R-:W-:Y:S01]  /*8140*/  FMUL R73, R73, R154.reuse ;  /* 0x0000009a49497220 */ /* 0x080fe20000400000 */
[C---:B------:R-:W-:Y:S01]  /*8150*/  ISETP.GT.AND P5, PT, R3.reuse, RZ, P0 ;  /* 0x000000ff0300720c */ /* 0x040fe200007a4270 */
[-C--:B-1----:R-:W-:Y:S01]  /*8160*/  FMUL R9, R42, R154.reuse ;  /* 0x0000009a2a097220 */ /* 0x082fe20000400000 */
[----:B------:R-:W-:Y:S01]  /*8170*/  @P3 STG.E desc[UR36][R4.64+0x84], R41 ;  /* 0x0000842904003986 */ /* 0x000fe2000c101924 */
[----:B------:R-:W-:Y:S01]  /*8180*/  ISETP.GT.AND P3, PT, R3, RZ, P2 ;  /* 0x000000ff0300720c */ /* 0x000fe20001764270 */
[-C--:B------:R-:W-:Y:S01]  /*8190*/  FMUL R75, R75, R154.reuse ;  /* 0x0000009a4b4b7220 */ /* 0x080fe20000400000 */
[----:B------:R-:W-:Y:S01]  /*81a0*/  F2FP.TF32.F32.PACK_B R43, R43 ;  /* 0x0000002bff2b723e */ /* 0x000fe200024050ff */
[-C--:B------:R-:W-:Y:S01]  /*81b0*/  FMUL R77, R77, R154.reuse ;  /* 0x0000009a4d4d7220 */ /* 0x080fe20000400000 */
[----:B------:R-:W-:Y:S01]  /*81c0*/  F2FP.TF32.F32.PACK_B R9, R9 ;  /* 0x00000009ff09723e */ /* 0x000fe200024050ff */
[-C--:B------:R-:W-:Y:S01]  /*81d0*/  FMUL R79, R79, R154.reuse ;  /* 0x0000009a4f4f7220 */ /* 0x080fe20000400000 */
[----:B------:R-:W-:Y:S01]  /*81e0*/  F2FP.TF32.F32.PACK_B R11, R11 ;  /* 0x0000000bff0b723e */ /* 0x000fe200024050ff */
[-C--:B0-----:R-:W-:Y:S01]  /*81f0*/  FMUL R13, R48, R154.reuse ;  /* 0x0000009a300d7220 */ /* 0x081fe20000400000 */
[----:B------:R-:W-:Y:S01]  /*8200*/  F2FP.TF32.F32.PACK_B R45, R45 ;  /* 0x0000002dff2d723e */ /* 0x000fe200024050ff */
[----:B------:R0:W-:Y:S01]  /*8210*/  @P1 STG.E desc[UR36][R6.64+0x80], R9 ;  /* 0x0000800906001986 */ /* 0x0001e2000c101924 */
[C---:B------:R-:W-:Y:S01]  /*8220*/  ISETP.GT.AND P1, PT, R0.reuse, 0x30, PT ;  /* 0x000000300000780c */ /* 0x040fe20003f24270 */
[-C--:B------:R-:W-:Y:S01]  /*8230*/  FMUL R81, R81, R154.reuse ;  /* 0x0000009a51517220 */ /* 0x080fe20000400000 */
[C---:B------:R-:W-:Y:S01]  /*8240*/  ISETP.GT.AND P0, PT, R3.reuse, 0x8, P0 ;  /* 0x000000080300780c */ /* 0x040fe20000704270 */
[----:B------:R-:W-:Y:S01]  /*8250*/  @P4 STG.E desc[UR36][R6.64+0x84], R43 ;  /* 0x0000842b06004986 */ /* 0x000fe2000c101924 */
[----:B------:R-:W-:Y:S01]  /*8260*/  ISETP.GT.AND P4, PT, R3, 0x8, P2 ;  /* 0x000000080300780c */ /* 0x000fe20001784270 */
[-C--:B------:R-:W-:Y:S01]  /*8270*/  FMUL R83, R83, R154.reuse ;  /* 0x0000009a53537220 */ /* 0x080fe20000400000 */
[----:B------:R-:W-:Y:S01]  /*8280*/  ISETP.GT.AND P2, PT, R0, 0x31, PT ;  /* 0x000000310000780c */ /* 0x000fe20003f44270 */
[----:B------:R1:W-:Y:S01]  /*8290*/  @P5 STG.E desc[UR36][R4.64+0xa0], R11 ;  /* 0x0000a00b04005986 */ /* 0x0003e2000c101924 */
[----:B------:R-:W-:Y:S01]  /*82a0*/  ISETP.GT.AND P5, PT, R3, RZ, P1 ;  /* 0x000000ff0300720c */ /* 0x000fe20000fa4270 */
[-C--:B------:R-:W-:Y:S01]  /*82b0*/  FMUL R85, R85, R154.reuse ;  /* 0x0000009a55557220 */ /* 0x080fe20000400000 */
[----:B------:R-:W-:Y:S01]  /*82c0*/  F2FP.TF32.F32.PACK_B R47, R47 ;  /* 0x0000002fff2f723e */ /* 0x000fe200024050ff */
[-C--:B0-----:R-:W-:Y:S01]  /*82d0*/  FMUL R9, R46, R154.reuse ;  /* 0x0000009a2e097220 */ /* 0x081fe20000400000 */
        /* <DEDUP_REMOVED lines=9> */
[----:B------:R-:W-:Y:S01]  /*8370*/  ISETP.GT.AND P1, PT, R3, 0x8, P1 ;  /* 0x000000080300780c */ /* 0x000fe20000f24270 */
[----:B------:R0:W-:Y:S01]  /*8380*/  @P0 STG.E desc[UR36][R6.64+0xa0], R9 ;  /* 0x0000a00906000986 */ /* 0x0001e2000c101924 */
[C---:B------:R-:W-:Y:S01]  /*8390*/  ISETP.GT.AND P0, PT, R0.reuse, 0x38, PT ;  /* 0x000000380000780c */ /* 0x040fe20003f04270 */
[-C--:B------:R-:W-:Y:S01]  /*83a0*/  FMUL R93, R93, R154.reuse ;  /* 0x0000009a5d5d7220 */ /* 0x080fe20000400000 */
[----:B------:R-:W-:Y:S01]  /*83b0*/  F2FP.TF32.F32.PACK_B R51, R51 ;  /* 0x00000033ff33723e */ /* 0x000fe200024050ff */
        /* <DEDUP_REMOVED lines=16> */
[----:B------:R-:W-:Y:S01]  /*84c0*/  ISETP.GT.AND P0, PT, R3, 0x8, P0 ;  /* 0x000000080300780c */ /* 0x000fe20000704270 */
[-C--:B-1----:R-:W-:Y:S01]  /*84d0*/  FMUL R13, R56, R154.reuse ;  /* 0x0000009a380d7220 */ /* 0x082fe20000400000 */
[----:B------:R-:W-:Y:S01]  /*84e0*/  F2FP.TF32.F32.PACK_B R55, R55 ;  /* 0x00000037ff37723e */ /* 0x000fe200024050ff */
        /* <DEDUP_REMOVED lines=16> */
[----:B------:R-:W-:Y:S01]  /*85f0*/  ISETP.GT.AND P1, PT, R3, 0x8, P1 ;  /* 0x000000080300780c */ /* 0x000fe20000f24270 */
[-C--:B------:R-:W-:Y:S01]  /*8600*/  FMUL R113, R113, R154.reuse ;  /* 0x0000009a71717220 */ /* 0x080fe20000400000 */
[----:B------:R-:W-:Y:S01]  /*8610*/  F2FP.TF32.F32.PACK_B R9, R9 ;  /* 0x00000009ff09723e */ /* 0x000fe200024050ff */
[-C--:B------:R-:W-:Y:S01]  /*8620*/  FMUL R115, R115, R154.reuse ;  /* 0x0000009a73737220 */ /* 0x080fe20000400000 */
[-C--:B-1----:R-:W-:Y:S01]  /*8630*/  FMUL R11, R60, R154.reuse ;  /* 0x0000009a3c0b7220 */ /* 0x082fe20000400000 */
[----:B------:R-:W-:Y:S01]  /*8640*/  F2FP.TF32.F32.PACK_B R59, R59 ;  /* 0x0000003bff3b723e */ /* 0x000fe200024050ff */
[-C--:B------:R-:W-:Y:S01]  /*8650*/  FMUL R117, R117, R154.reuse ;  /* 0x0000009a75757220 */ /* 0x080fe20000400000 */
        /* <DEDUP_REMOVED lines=47> */
[----:B------:R-:W-:Y:S01]  /*8950*/  ISETP.GT.AND P0, PT, R0, 0x58, PT ;  /* 0x000000580000780c */ /* 0x000fe20003f04270 */
[-C--:B------:R-:W-:Y:S01]  /*8960*/  FMUL R147, R147, R154.reuse ;  /* 0x0000009a93937220 */ /* 0x080fe20000400000 */
[----:B------:R-:W-:Y:S01]  /*8970*/  F2FP.TF32.F32.PACK_B R11, R11 ;  /* 0x0000000bff0b723e */ /* 0x000fe200024050ff */
[----:B------:R-:W-:Y:S01]  /*8980*/  @P4 STG.E desc[UR36][R6.64+0x124], R63 ;  /* 0x0001243f06004986 */ /* 0x000fe2000c101924 */
[C---:B------:R-:W-:Y:S01]  /*8990*/  ISETP.GT.AND P4, PT, R3.reuse, 0x8, P2 ;  /* 0x000000080300780c */ /* 0x040fe20001784270 */
        /* <DEDUP_REMOVED lines=9> */
[----:B------:R-:W-:Y:S01]  /*8a30*/  FMUL R151, R151, R154 ;  /* 0x0000009a97977220 */ /* 0x000fe20000400000 */
[----:B------:R-:W-:-:S02]  /*8a40*/  ISETP.GT.AND P0, PT, R3, 0x8, P0 ;  /* 0x000000080300780c */ /* 0x000fc40000704270 */
[----:B------:R-:W-:Y:S01]  /*8a50*/  F2FP.TF32.F32.PACK_B R9, R9 ;  /* 0x00000009ff09723e */ /* 0x000fe200024050ff */
[----:B-1----:R-:W-:Y:S01]  /*8a60*/  FMUL R13, R72, R154 ;  /* 0x0000009a480d7220 */ /* 0x002fe20000400000 */
[----:B------:R-:W-:-:S03]  /*8a70*/  F2FP.TF32.F32.PACK_B R71, R71 ;  /* 0x00000047ff47723e */ /* 0x000fc600024050ff */
[----:B------:R0:W-:Y:S01]  /*8a80*/  @P1 STG.E desc[UR36][R6.64+0x140], R9 ;  /* 0x0001400906001986 */ /* 0x0001e2000c101924 */
[C---:B------:R-:W-:Y:S02]  /*8a90*/  ISETP.GT.AND P1, PT, R0.reuse, 0x60, PT ;  /* 0x000000600000780c */ /* 0x040fe40003f24270 */
[----:B------:R-:W-:Y:S01]  /*8aa0*/  F2FP.TF32.F32.PACK_B R13, R13 ;  /* 0x0000000dff0d723e */ /* 0x000fe200024050ff */
[----:B------:R-:W-:Y:S01]  /*8ab0*/  @P4 STG.E desc[UR36][R6.64+0x144], R67 ;  /* 0x0001444306004986 */ /* 0x000fe2000c101924 */
[C---:B------:R-:W-:Y:S02]  /*8ac0*/  ISETP.GT.AND P4, PT, R3.reuse, 0x8, P2 ;  /* 0x000000080300780c */ /* 0x040fe40001784270 */
[----:B------:R-:W-:Y:S01]  /*8ad0*/  ISETP.GT.AND P2, PT, R0, 0x61, PT ;  /* 0x000000610000780c */ /* 0x000fe20003f44270 */
[----:B------:R1:W-:Y:S01]  /*8ae0*/  @P5 STG.E desc[UR36][R4.64+0x160], R11 ;  /* 0x0001600b04005986 */ /* 0x0003e2000c101924 */
[C---:B------:R-:W-:Y:S02]  /*8af0*/  ISETP.GT.AND P5, PT, R3.reuse, RZ, P1 ;  /* 0x000000ff0300720c */ /* 0x040fe40000fa4270 */
[----:B------:R-:W-:Y:S01]  /*8b00*/  F2FP.TF32.F32.PACK_B R73, R73 ;  /* 0x00000049ff49723e */ /* 0x000fe200024050ff */
[----:B0-----:R-:W-:Y:S01]  /*8b10*/  FMUL R9, R70, R154 ;  /* 0x0000009a46097220 */ /* 0x001fe20000400000 */
[----:B------:R-:W-:Y:S01]  /*8b20*/  @P3 STG.E desc[UR36][R4.64+0x164], R69 ;  /* 0x0001644504003986 */ /* 0x000fe2000c101924 */
[----:B------:R-:W-:-:S02]  /*8b30*/  ISETP.GT.AND P3, PT, R3, RZ, P2 ;  /* 0x000000ff0300720c */ /* 0x000fc40001764270 */
[----:B------:R-:W-:Y:S02]  /*8b40*/  ISETP.GT.AND P1, PT, R3, 0x8, P1 ;  /* 0x000000080300780c */ /* 0x000fe40000f24270 */
        /* <DEDUP_REMOVED lines=252> */
[----:B------:R-:W-:Y:S01]  /*9b10*/  @P3 STG.E desc[UR36][R4.64+0x364], R133 ;  /* 0x0003648504003986 */ /* 0x000fe2000c101924 */
[----:B0-----:R-:W-:Y:S01]  /*9b20*/  FMUL R9, R134, R154 ;  /* 0x0000009a86097220 */ /* 0x001fe20000400000 */
[----:B------:R-:W-:-:S02]  /*9b30*/  ISETP.GT.AND P3, PT, R3, RZ, P2 ;  /* 0x000000ff0300720c */ /* 0x000fc40001764270 */
[----:B------:R-:W-:Y:S02]  /*9b40*/  ISETP.GT.AND P1, PT, R3, 0x8, P1 ;  /* 0x000000080300780c */ /* 0x000fe40000f24270 */
[----:B------:R-:W-:Y:S01]  /*9b50*/  F2FP.TF32.F32.PACK_B R9, R9 ;  /* 0x00000009ff09723e */ /* 0x000fe200024050ff */
[----:B-1----:R-:W-:Y:S01]  /*9b60*/  FMUL R11, R140, R154 ;  /* 0x0000009a8c0b7220 */ /* 0x002fe20000400000 */
[----:B------:R-:W-:-:S03]  /*9b70*/  F2FP.TF32.F32.PACK_B R139, R139 ;  /* 0x0000008bff8b723e */ /* 0x000fc600024050ff */
[----:B------:R0:W-:Y:S01]  /*9b80*/  @P0 STG.E desc[UR36][R6.64+0x360], R9 ;  /* 0x0003600906000986 */ /* 0x0001e2000c101924 */
[----:B------:R-:W-:Y:S02]  /*9b90*/  F2FP.TF32.F32.PACK_B R141, R141 ;  /* 0x0000008dff8d723e */ /* 0x000fe400024050ff */
[----:B------:R-:W-:Y:S01]  /*9ba0*/  F2FP.TF32.F32.PACK_B R11, R11 ;  /* 0x0000000bff0b723e */ /* 0x000fe200024050ff */
[----:B------:R-:W-:Y:S01]  /*9bb0*/  @P4 STG.E desc[UR36][R6.64+0x364], R135 ;  /* 0x0003648706004986 */ /* 0x000fe2000c101924 */
[C---:B------:R-:W-:Y:S02]  /*9bc0*/  ISETP.GT.AND P4, PT, R0.reuse, 0xe8, PT ;  /* 0x000000e80000780c */ /* 0x040fe40003f84270 */
[----:B------:R-:W-:Y:S01]  /*9bd0*/  F2FP.TF32.F32.PACK_B R143, R143 ;  /* 0x0000008fff8f723e */ /* 0x000fe200024050ff */
[----:B------:R1:W-:Y:S01]  /*9be0*/  @P5 STG.E desc[UR36][R4.64+0x380], R13 ;  /* 0x0003800d04005986 */ /* 0x0003e2000c101924 */
[----:B------:R-:W-:Y:S02]  /*9bf0*/  ISETP.GT.AND P5, PT, R0, 0xe9, PT ;  /* 0x000000e90000780c */ /* 0x000fe40003fa4270 */
[----:B------:R-:W-:Y:S01]  /*9c00*/  F2FP.TF32.F32.PACK_B R145, R145 ;  /* 0x00000091ff91723e */ /* 0x000fe200024050ff */
[----:B------:R-:W-:Y:S01]  /*9c10*/  @P3 STG.E desc[UR36][R4.64+0x384], R137 ;  /* 0x0003848904003986 */ /* 0x000fe2000c101924 */
[C---:B------:R-:W-:Y:S01]  /*9c20*/  ISETP.GT.AND P3, PT, R3.reuse, 0x8, P2 ;  /* 0x000000080300780c */ /* 0x040fe20001764270 */
[----:B0-----:R-:W-:Y:S01]  /*9c30*/  FMUL R9, R138, R154 ;  /* 0x0000009a8a097220 */ /* 0x001fe20000400000 */
[----:B------:R-:W-:-:S02]  /*9c40*/  ISETP.GT.AND P2, PT, R3, RZ, P4 ;  /* 0x000000ff0300720c */ /* 0x000fc40002744270 */
[C---:B------:R-:W-:Y:S02]  /*9c50*/  ISETP.GT.AND P0, PT, R3.reuse, RZ, P5 ;  /* 0x000000ff0300720c */ /* 0x040fe40002f04270 */
[C---:B------:R-:W-:Y:S01]  /*9c60*/  ISETP.GT.AND P4, PT, R3.reuse, 0x8, P4 ;  /* 0x000000080300780c */ /* 0x040fe20002784270 */
[----:B-1----:R-:W-:Y:S01]  /*9c70*/  FMUL R13, R142, R154 ;  /* 0x0000009a8e0d7220 */ /* 0x002fe20000400000 */
[----:B------:R-:W-:Y:S02]  /*9c80*/  ISETP.GT.AND P5, PT, R3, 0x8, P5 ;  /* 0x000000080300780c */ /* 0x000fe40002fa4270 */
[----:B------:R-:W-:Y:S02]  /*9c90*/  F2FP.TF32.F32.PACK_B R9, R9 ;  /* 0x00000009ff09723e */ /* 0x000fe400024050ff */
[----:B------:R-:W-:Y:S02]  /*9ca0*/  F2FP.TF32.F32.PACK_B R13, R13 ;  /* 0x0000000dff0d723e */ /* 0x000fe400024050ff */
[----:B------:R-:W-:Y:S01]  /*9cb0*/  F2FP.TF32.F32.PACK_B R147, R147 ;  /* 0x00000093ff93723e */ /* 0x000fe200024050ff */
[----:B------:R0:W-:Y:S01]  /*9cc0*/  @P1 STG.E desc[UR36][R6.64+0x380], R9 ;  /* 0x0003800906001986 */ /* 0x0001e2000c101924 */
[----:B------:R-:W-:-:S02]  /*9cd0*/  ISETP.GT.AND P1, PT, R0, 0xf8, PT ;  /* 0x000000f80000780c */ /* 0x000fc40003f24270 */
        /* <DEDUP_REMOVED lines=8> */
[----:B0-----:R-:W-:Y:S01]  /*9d60*/  FMUL R9, R144, R154 ;  /* 0x0000009a90097220 */ /* 0x001fe20000400000 */
[----:B------:R-:W-:-:S02]  /*9d70*/  ISETP.GT.AND P0, PT, R0, 0xf9, PT ;  /* 0x000000f90000780c */ /* 0x000fc40003f04270 */
[----:B------:R0:W-:Y:S01]  /*9d80*/  @P4 STG.E desc[UR36][R6.64+0x3a0], R13 ;  /* 0x0003a00d06004986 */ /* 0x0001e2000c101924 */
[C---:B------:R-:W-:Y:S02]  /*9d90*/  ISETP.GT.AND P4, PT, R3.reuse, RZ, P2 ;  /* 0x000000ff0300720c */ /* 0x040fe40001784270 */
[----:B------:R-:W-:Y:S01]  /*9da0*/  F2FP.TF32.F32.PACK_B R9, R9 ;  /* 0x00000009ff09723e */ /* 0x000fe200024050ff */
[----:B------:R-:W-:Y:S01]  /*9db0*/  @P5 STG.E desc[UR36][R6.64+0x3a4], R143 ;  /* 0x0003a48f06005986 */ /* 0x000fe2000c101924 */
[C---:B------:R-:W-:Y:S01]  /*9dc0*/  ISETP.GT.AND P5, PT, R3.reuse, RZ, P3 ;  /* 0x000000ff0300720c */ /* 0x040fe20001fa4270 */
[-C--:B-1----:R-:W-:Y:S01]  /*9dd0*/  FMUL R11, R146, R154.reuse ;  /* 0x0000009a920b7220 */ /* 0x082fe20000400000 */
[C---:B------:R-:W-:Y:S02]  /*9de0*/  ISETP.GT.AND P3, PT, R3.reuse, 0x8, P3 ;  /* 0x000000080300780c */ /* 0x040fe40001f64270 */
[----:B------:R-:W-:Y:S02]  /*9df0*/  ISETP.GT.AND P2, PT, R3, 0x8, P2 ;  /* 0x000000080300780c */ /* 0x000fe40001744270 */
[----:B------:R-:W-:Y:S01]  /*9e00*/  F2FP.TF32.F32.PACK_B R11, R11 ;  /* 0x0000000bff0b723e */ /* 0x000fe200024050ff */
[----:B0-----:R-:W-:-:S05]  /*9e10*/  FMUL R13, R150, R154 ;  /* 0x0000009a960d7220 */ /* 0x001fca0000400000 */
[----:B------:R-:W-:Y:S01]  /*9e20*/  F2FP.TF32.F32.PACK_B R13, R13 ;  /* 0x0000000dff0d723e */ /* 0x000fe200024050ff */
[----:B------:R-:W-:Y:S01]  /*9e30*/  @P5 STG.E desc[UR36][R4.64+0x3c0], R9 ;  /* 0x0003c00904005986 */ /* 0x000fe2000c101924 */
[C---:B------:R-:W-:Y:S01]  /*9e40*/  ISETP.GT.AND P5, PT, R3.reuse, RZ, P1 ;  /* 0x000000ff0300720c */ /* 0x040fe20000fa4270 */
[----:B------:R-:W-:Y:S01]  /*9e50*/  @P3 IMAD.MOV.U32 R2, RZ, RZ, R6 ;  /* 0x000000ffff023224 */ /* 0x000fe200078e0006 */
[C---:B------:R-:W-:Y:S01]  /*9e60*/  ISETP.GT.AND P1, PT, R3.reuse, 0x8, P1 ;  /* 0x000000080300780c */ /* 0x040fe20000f24270 */
[----:B------:R-:W-:Y:S01]  /*9e70*/  @P4 STG.E desc[UR36][R4.64+0x3c4], R145 ;  /* 0x0003c49104004986 */ /* 0x000fe2000c101924 */
[C---:B------:R-:W-:Y:S02]  /*9e80*/  ISETP.GT.AND P4, PT, R3.reuse, RZ, P0 ;  /* 0x000000ff0300720c */ /* 0x040fe40000784270 */
[----:B------:R-:W-:Y:S01]  /*9e90*/  ISETP.GT.AND P0, PT, R3, 0x8, P0 ;  /* 0x000000080300780c */ /* 0x000fe20000704270 */
[----:B------:R-:W-:-:S05]  /*9ea0*/  @P3 IMAD.MOV.U32 R3, RZ, RZ, R7 ;  /* 0x000000ffff033224 */ /* 0x000fca00078e0007 */
[----:B------:R0:W-:Y:S02]  /*9eb0*/  @P3 STG.E desc[UR36][R2.64+0x3c0], R11 ;  /* 0x0003c00b02003986 */ /* 0x0001e4000c101924 */
[----:B0-----:R-:W-:Y:S02]  /*9ec0*/  @P2 IMAD.MOV.U32 R2, RZ, RZ, R6 ;  /* 0x000000ffff022224 */ /* 0x001fe400078e0006 */
[----:B------:R-:W-:-:S05]  /*9ed0*/  @P2 IMAD.MOV.U32 R3, RZ, RZ, R7 ;  /* 0x000000ffff032224 */ /* 0x000fca00078e0007 */
[----:B------:R0:W-:Y:S02]  /*9ee0*/  @P2 STG.E desc[UR36][R2.64+0x3c4], R147 ;  /* 0x0003c49302002986 */ /* 0x0001e4000c101924 */
[----:B0-----:R-:W-:Y:S02]  /*9ef0*/  @P5 IMAD.MOV.U32 R2, RZ, RZ, R4 ;  /* 0x000000ffff025224 */ /* 0x001fe400078e0004 */
[----:B------:R-:W-:-:S05]  /*9f00*/  @P5 IMAD.MOV.U32 R3, RZ, RZ, R5 ;  /* 0x000000ffff035224 */ /* 0x000fca00078e0005 */
[----:B------:R0:W-:Y:S04]  /*9f10*/  @P5 STG.E desc[UR36][R2.64+0x3e0], R15 ;  /* 0x0003e00f02005986 */ /* 0x0001e8000c101924 */
[----:B------:R1:W-:Y:S01]  /*9f20*/  @P4 STG.E desc[UR36][R4.64+0x3e4], R149 ;  /* 0x0003e49504004986 */ /* 0x0003e2000c101924 */
[----:B0-----:R-:W-:Y:S02]  /*9f30*/  @P1 IMAD.MOV.U32 R2, RZ, RZ, R6 ;  /* 0x000000ffff021224 */ /* 0x001fe400078e0006 */
[----:B------:R-:W-:-:S05]  /*9f40*/  @P1 IMAD.MOV.U32 R3, RZ, RZ, R7 ;  /* 0x000000ffff031224 */ /* 0x000fca00078e0007 */
[----:B------:R1:W-:Y:S04]  /*9f50*/  @P1 STG.E desc[UR36][R2.64+0x3e0], R13 ;  /* 0x0003e00d02001986 */ /* 0x0003e8000c101924 */
[----:B------:R1:W-:Y:S02]  /*9f60*/  @P0 STG.E desc[UR36][R6.64+0x3e4], R151 ;  /* 0x0003e49706000986 */ /* 0x0003e4000c101924 */
.L_x_290:
[----:B------:R-:W-:Y:S05]  /*9f70*/  BSYNC B0 ;  /* 0x0000000000007941 */ /* 0x000fea0003800000 */
.L_x_36:
[----:B-1----:R-:W2:Y:S01]  /*9f80*/  LDL.64 R2, [R1] ;  /* 0x0000000001027983 */ /* 0x002ea20000100a00 */
[----:B------:R-:W-:Y:S01]  /*9f90*/  ULDC.64 UR4, c[0x0][0x650] ;  /* 0x0001940000047ab9 */ /* 0x000fe20000000a00 */
[----:B------:R1:W-:Y:S01]  /*9fa0*/  SYNCS.ARRIVE.TRANS64.A1T0 RZ, [R162+UR45], RZ ;  /* 0x000000ffa2ff79a7 */ /* 0x0003e2000810002d */
[----:B------:R-:W-:Y:S01]  /*9fb0*/  PRMT R0, RZ, 0x7610, R0 ;  /* 0x00007610ff007816 */ /* 0x000fe20000000000 */
[----:B-----5:R-:W-:Y:S02]  /*9fc0*/  IMAD.MOV.U32 R19, RZ, RZ, -0x1 ;  /* 0xffffffffff137424 */ /* 0x020fe400078e00ff */
[----:B------:R-:W-:Y:S01]  /*9fd0*/  IMAD.MOV.U32 R22, RZ, RZ, -0x1 ;  /* 0xffffffffff167424 */ /* 0x000fe200078e00ff */
[----:B--2---:R-:W-:-:S04]  /*9fe0*/  LEA R18, P0, R2, R18, 0x1 ;  /* 0x0000001202127211 */ /* 0x004fc800078008ff */
[----:B------:R-:W-:Y:S01]  /*9ff0*/  LEA.HI.X R17, R2, R17, R23, 0x1, P0 ;  /* 0x0000001102117211 */ /* 0x000fe200000f0c17 */
[----:B------:R-:W-:Y:S01]  /*a000*/  IMAD.MOV.U32 R2, RZ, RZ, -0x1 ;  /* 0xffffffffff027424 */ /* 0x000fe200078e00ff */
[----:B------:R-:W-:-:S04]  /*a010*/  ISETP.GE.U32.AND P0, PT, R18, UR4, PT ;  /* 0x0000000412007c0c */ /* 0x000fc8000bf06070 */
[----:B------:R-:W-:-:S13]  /*a020*/  ISETP.GE.U32.AND.EX P0, PT, R17, UR5, PT, P0 ;  /* 0x0000000511007c0c */ /* 0x000fda000bf06100 */
[----:B-1----:R-:W-:Y:S05]  /*a030*/  @P0 BRA `(.L_x_291) ;  /* 0x0000000400700947 */ /* 0x002fea0003800000 */
[----:B---34-:R-:W1:Y:S01]  /*a040*/  S2R R10, SR_CTAID.X ;  /* 0x00000000000a7919 */ /* 0x018e620000002500 */
[----:B------:R-:W2:Y:S01]  /*a050*/  LDC.64 R8, c[0x0][0x628] ;  /* 0x00018a00ff087b82 */ /* 0x000ea20000000a00 */
[----:B------:R-:W-:Y:S01]  /*a060*/  ULDC UR4, c[0x0][0x150] ;  /* 0x0000540000047ab9 */ /* 0x000fe20000000800 */
[----:B------:R-:W-:Y:S01]  /*a070*/  IMAD.MOV.U32 R6, RZ, RZ, R18 ;  /* 0x000000ffff067224 */ /* 0x000fe200078e0012 */
[----:B------:R-:W3:Y:S01]  /*a080*/  S2R R20, SR_CTAID.Y ;  /* 0x0000000000147919 */ /* 0x000ee20000002600 */
[----:B0-----:R-:W-:-:S04]  /*a090*/  IMAD.MOV.U32 R7, RZ, RZ, R17 ;  /* 0x000000ffff077224 */ /* 0x001fc800078e0011 */
[----:B------:R-:W0:Y:S08]  /*a0a0*/  LDC R15, c[0x0][0x144] ;  /* 0x00005100ff0f7b82 */ /* 0x000e300000000800 */
[----:B------:R-:W4:Y:S08]  /*a0b0*/  LDC R0, c[0x0][0x630] ;  /* 0x00018c00ff007b82 */ /* 0x000f300000000800 */
[----:B------:R-:W0:Y:S01]  /*a0c0*/  LDC.64 R12, c[0x0][0x620] ;  /* 0x00018800ff0c7b82 */ /* 0x000e220000000a00 */
[----:B--2---:R-:W-:-:S04]  /*a0d0*/  ISETP.NE.U32.AND P0, PT, R8, RZ, PT ;  /* 0x000000ff0800720c */ /* 0x004fc80003f05070 */
[----:B------:R-:W-:Y:S02]  /*a0e0*/  ISETP.NE.AND.EX P0, PT, R9, RZ, PT, P0 ;  /* 0x000000ff0900720c */ /* 0x000fe40003f05300 */
[----:B-1----:R-:W-:-:S05]  /*a0f0*/  I2FP.F32.U32 R2, R10 ;  /* 0x0000000a00027245 */ /* 0x002fca0000201000 */
[----:B------:R-:W-:-:S04]  /*a100*/  FMUL R2, R2, UR4 ;  /* 0x0000000402027c20 */ /* 0x000fc80008400000 */
[----:B------:R1:W2:Y:S02]  /*a110*/  F2I.U32.TRUNC.NTZ R14, R2 ;  /* 0x00000002000e7305 */ /* 0x0002a4000020f000 */
[----:B---34-:R-:W-:Y:S05]  /*a120*/  @!P0 BRA `(.L_x_292) ;  /* 0x0000000000288947 */ /* 0x018fea0003800000 */
[----:B------:R-:W3:Y:S02]  /*a130*/  LDC R3, c[0x0][0x634] ;  /* 0x00018d00ff037b82 */ /* 0x000ee40000000800 */
[----:B---3--:R-:W-:-:S05]  /*a140*/  IADD3 R7, P0, R18, R3, RZ ;  /* 0x0000000312077210 */ /* 0x008fca0007f1e0ff */
[----:B------:R-:W-:-:S04]  /*a150*/  IMAD.X R11, RZ, RZ, R17, P0 ;  /* 0x000000ffff0b7224 */ /* 0x000fc800000e0611 */
[----:B-1----:R-:W-:-:S04]  /*a160*/  IMAD.WIDE.U32 R2, R11, R8, RZ ;  /* 0x000000080b027225 */ /* 0x002fc800078e00ff */
[----:B------:R-:W-:-:S04]  /*a170*/  IMAD.WIDE.U32 R4, P0, R7, R9, R2 ;  /* 0x0000000907047225 */ /* 0x000fc80007800002 */
[----:B------:R-:W-:-:S04]  /*a180*/  IMAD.WIDE.U32 R2, R7, R8, RZ ;  /* 0x0000000807027225 */ /* 0x000fc800078e00ff */
[----:B------:R-:W-:Y:S01]  /*a190*/  IMAD.X R7, RZ, RZ, RZ, P0 ;  /* 0x000000ffff077224 */ /* 0x000fe200000e06ff */
[----:B------:R-:W-:Y:S01]  /*a1a0*/  IADD3 RZ, P0, R3, R4, RZ ;  /* 0x0000000403ff7210 */ /* 0x000fe20007f1e0ff */
[----:B------:R-:W-:-:S04]  /*a1b0*/  IMAD.MOV.U32 R6, RZ, RZ, R5 ;  /* 0x000000ffff067224 */ /* 0x000fc800078e0005 */
[----:B------:R-:W-:-:S08]  /*a1c0*/  IMAD.WIDE.U32.X R6, R11, R9, R6, P0 ;  /* 0x000000090b067225 */ /* 0x000fd000000e0406 */
.L_x_292:
[----:B------:R-:W3:Y:S01]  /*a1d0*/  LDC.64 R26, c[0x0][0x640] ;  /* 0x00019000ff1a7b82 */ /* 0x000ee20000000a00 */
[-C--:B------:R-:W-:Y:S01]  /*a1e0*/  SHF.R.U64 R11, R6, R0.reuse, R7 ;  /* 0x00000000060b7219 */ /* 0x080fe20000001207 */
[----:B------:R-:W-:Y:S01]  /*a1f0*/  IMAD.MOV.U32 R19, RZ, RZ, R17 ;  /* 0x000000ffff137224 */ /* 0x000fe200078e0011 */
[----:B------:R-:W-:Y:S01]  /*a200*/  SHF.R.U32.HI R0, RZ, R0, R7 ;  /* 0x00000000ff007219 */ /* 0x000fe20000011607 */
[----:B--2---:R-:W-:Y:S01]  /*a210*/  IMAD.MOV R14, RZ, RZ, -R14 ;  /* 0x000000ffff0e7224 */ /* 0x004fe200078e0a0e */
[----:B------:R-:W-:Y:S01]  /*a220*/  IADD3 R5, P0, RZ, -R11, RZ ;  /* 0x8000000bff057210 */ /* 0x000fe20007f1e0ff */
[----:B------:R-:W-:Y:S01]  /*a230*/  ULDC UR4, c[0x0][0x154] ;  /* 0x0000550000047ab9 */ /* 0x000fe20000000800 */
[----:B------:R-:W-:Y:S01]  /*a240*/  IMAD.MOV.U32 R7, RZ, RZ, 0x1 ;  /* 0x00000001ff077424 */ /* 0x000fe200078e00ff */
[----:B------:R-:W2:Y:S01]  /*a250*/  LDC R4, c[0x0][0x618] ;  /* 0x00018600ff047b82 */ /* 0x000ea20000000800 */
[----:B0-----:R-:W-:Y:S02]  /*a260*/  IMAD R22, R15, R14, R10 ;  /* 0x0000000e0f167224 */ /* 0x001fe400078e020a */
[----:B------:R-:W-:-:S04]  /*a270*/  IMAD.X R3, RZ, RZ, ~R0, P0 ;  /* 0x000000ffff037224 */ /* 0x000fc800000e0e00 */
[-C--:B------:R-:W-:Y:S01]  /*a280*/  IMAD R0, R3, R12.reuse, RZ ;  /* 0x0000000c03007224 */ /* 0x080fe200078e02ff */
[----:B------:R-:W0:Y:S01]  /*a290*/  LDC R6, c[0x0][0x608] ;  /* 0x00018200ff067b82 */ /* 0x000e220000000800 */
[----:B-1----:R-:W-:-:S04]  /*a2a0*/  IMAD.WIDE.U32 R2, R5, R12, R18 ;  /* 0x0000000c05027225 */ /* 0x002fc800078e0012 */
[----:B------:R-:W-:Y:S01]  /*a2b0*/  IMAD R5, R5, R13, R0 ;  /* 0x0000000d05057224 */ /* 0x000fe200078e0200 */
[----:B------:R-:W-:Y:S02]  /*a2c0*/  I2FP.F32.U32 R0, R20 ;  /* 0x0000001400007245 */ /* 0x000fe40000201000 */
[----:B------:R-:W1:Y:S01]  /*a2d0*/  LDC R24, c[0x0][0x658] ;  /* 0x00019600ff187b82 */ /* 0x000e620000000800 */
[----:B------:R-:W-:Y:S01]  /*a2e0*/  IMAD.IADD R3, R3, 0x1, R5 ;  /* 0x0000000103037824 */ /* 0x000fe200078e0205 */
[----:B---3--:R-:W-:Y:S01]  /*a2f0*/  ISETP.NE.U32.AND P0, PT, R26, RZ, PT ;  /* 0x000000ff1a00720c */ /* 0x008fe20003f05070 */
[----:B------:R-:W-:Y:S01]  /*a300*/  FMUL R0, R0, UR4 ;  /* 0x0000000400007c20 */ /* 0x000fe20008400000 */
[----:B------:R-:W-:Y:S02]  /*a310*/  IMAD.MOV.U32 R5, RZ, RZ, -0x1 ;  /* 0xffffffffff057424 */ /* 0x000fe400078e00ff */
[----:B------:R-:W-:Y:S01]  /*a320*/  ISETP.NE.AND.EX P0, PT, R27, RZ, PT, P0 ;  /* 0x000000ff1b00720c */ /* 0x000fe20003f05300 */
[----:B------:R3:W4:Y:S01]  /*a330*/  F2I.U32.TRUNC.NTZ R12, R0 ;  /* 0x00000000000c7305 */ /* 0x000722000020f000 */
[----:B------:R-:W3:Y:S01]  /*a340*/  LDC R15, c[0x0][0x148] ;  /* 0x00005200ff0f7b82 */ /* 0x000ee20000000800 */
[----:B--2---:R-:W-:-:S02]  /*a350*/  SHF.R.U64 R10, R2, R4, R3 ;  /* 0x00000004020a7219 */ /* 0x004fc40000001203 */
[----:B------:R-:W-:-:S05]  /*a360*/  SHF.R.U32.HI R3, RZ, R4, R3 ;  /* 0x00000004ff037219 */ /* 0x000fca0000011603 */
[----:B------:R-:W2:Y:S01]  /*a370*/  LDC R14, c[0x0][0x600] ;  /* 0x00018000ff0e7b82 */ /* 0x000ea20000000800 */
[-CC-:B0-----:R-:W-:Y:S02]  /*a380*/  SHF.R.U64 R8, R10, R6.reuse, R3.reuse ;  /* 0x000000060a087219 */ /* 0x181fe40000001203 */
[----:B------:R-:W-:-:S05]  /*a390*/  SHF.R.U32.HI R3, RZ, R6, R3 ;  /* 0x00000006ff037219 */ /* 0x000fca0000011603 */
[----:B------:R-:W0:Y:S01]  /*a3a0*/  LDC R21, c[0x0][0x648] ;  /* 0x00019200ff157b82 */ /* 0x000e220000000800 */
[-CC-:B-1----:R-:W-:Y:S02]  /*a3b0*/  SHF.R.U64 R13, R8, R24.reuse, R3.reuse ;  /* 0x00000018080d7219 */ /* 0x182fe40000001203 */
[-C--:B------:R-:W-:Y:S02]  /*a3c0*/  SHF.L.U32 R5, R5, R24.reuse, RZ ;  /* 0x0000001805057219 */ /* 0x080fe400000006ff */
[-C--:B------:R-:W-:Y:S01]  /*a3d0*/  SHF.R.U32.HI R3, RZ, R24.reuse, R3 ;  /* 0x00000018ff037219 */ /* 0x080fe20000011603 */
[----:B------:R-:W-:Y:S01]  /*a3e0*/  IMAD.MOV.U32 R2, RZ, RZ, R13 ;  /* 0x000000ffff027224 */ /* 0x000fe200078e000d */
[----:B------:R-:W-:Y:S01]  /*a3f0*/  SHF.L.U32 R24, R7, R24, RZ ;  /* 0x0000001807187219 */ /* 0x000fe200000006ff */
[----:B------:R-:W1:Y:S01]  /*a400*/  LDC R25, c[0x0][0x638] ;  /* 0x00018e00ff197b82 */ /* 0x000e620000000800 */
[----:B------:R-:W-:-:S07]  /*a410*/  LOP3.LUT R19, RZ, R5, RZ, 0x33, !PT ;  /* 0x00000005ff137212 */ /* 0x000fce00078e33ff */
[----:B------:R-:W0:Y:S01]  /*a420*/  LDC R28, c[0x0][0x610] ;  /* 0x00018400ff1c7b82 */ /* 0x000e220000000800 */
[----:B----4-:R-:W-:Y:S05]  /*a430*/  @!P0 BRA `(.L_x_293) ;  /* 0x0000000000288947 */ /* 0x010fea0003800000 */
[----:B---3--:R-:W3:Y:S02]  /*a440*/  LDC R0, c[0x0][0x64c] ;  /* 0x00019300ff007b82 */ /* 0x008ee40000000800 */
[----:B---3--:R-:W-:-:S05]  /*a450*/  IADD3 R7, P0, R13, R0, RZ ;  /* 0x000000000d077210 */ /* 0x008fca0007f1e0ff */
        /* <DEDUP_REMOVED lines=8> */
.L_x_293:
[----:B------:R-:W4:Y:S01]  /*a4e0*/  LDC R4, c[0x0][0x65c] ;  /* 0x00019700ff047b82 */ /* 0x000f220000000800 */
[----:B0--3--:R-:W-:Y:S01]  /*a4f0*/  SHF.R.U64 R0, R2, R21, R3 ;  /* 0x0000001502007219 */ /* 0x009fe20000001203 */
[----:B--2---:R-:W-:Y:S01]  /*a500*/  VIADD R3, R14, 0xffffffff ;  /* 0xffffffff0e037836 */ /* 0x004fe20000000000 */
[----:B------:R-:W-:Y:S01]  /*a510*/  LOP3.LUT R19, R8, R19, RZ, 0xc0, !PT ;  /* 0x0000001308137212 */ /* 0x000fe200078ec0ff */
[----:B------:R-:W-:Y:S02]  /*a520*/  IMAD.MOV R12, RZ, RZ, -R12 ;  /* 0x000000ffff0c7224 */ /* 0x000fe400078e0a0c */
[----:B------:R-:W-:Y:S01]  /*a530*/  IMAD.MOV R2, RZ, RZ, -R0 ;  /* 0x000000ffff027224 */ /* 0x000fe200078e0a00 */
[----:B------:R-:W-:Y:S01]  /*a540*/  LOP3.LUT R3, R10, R3, RZ, 0xc0, !PT ;  /* 0x000000030a037212 */ /* 0x000fe200078ec0ff */
[----:B------:R-:W-:Y:S02]  /*a550*/  IMAD R19, R24, R0, R19 ;  /* 0x0000000018137224 */ /* 0x000fe400078e0213 */
[----:B-1----:R-:W-:-:S04]  /*a560*/  IMAD R0, R2, R25, R13 ;  /* 0x0000001902007224 */ /* 0x002fc800078e020d */
[----:B------:R-:W-:Y:S01]  /*a570*/  IMAD R2, R0, R14, R3 ;  /* 0x0000000e00027224 */ /* 0x000fe200078e0203 */
[----:B----4-:R-:W-:Y:S01]  /*a580*/  ISETP.NE.AND P0, PT, R4, 0x1, PT ;  /* 0x000000010400780c */ /* 0x010fe20003f05270 */
[----:B------:R-:W-:-:S05]  /*a590*/  IMAD.MOV.U32 R4, RZ, RZ, 0x1 ;  /* 0x00000001ff047424 */ /* 0x000fca00078e00ff */
[----:B------:R-:W-:-:S07]  /*a5a0*/  PRMT R0, R4, 0x7610, R0 ;  /* 0x0000761004007816 */ /* 0x000fce0000000000 */
[----:B------:R-:W-:-:S04]  /*a5b0*/  @P0 IMAD R22, R15, R12, R20 ;  /* 0x0000000c0f160224 */ /* 0x000fc800078e0214 */
[----:B------:R-:W-:-:S05]  /*a5c0*/  IMAD R19, R19, R28, R22 ;  /* 0x0000001c13137224 */ /* 0x000fca00078e0216 */
[----:B------:R-:W-:Y:S02]  /*a5d0*/  SEL R22, R2, R19, !P0 ;  /* 0x0000001302167207 */ /* 0x000fe40004000000 */
[----:B------:R-:W-:Y:S01]  /*a5e0*/  SEL R19, R19, R2, !P0 ;  /* 0x0000000213137207 */ /* 0x000fe20004000000 */
[----:B------:R-:W-:-:S07]  /*a5f0*/  IMAD.MOV.U32 R2, RZ, RZ, R11 ;  /* 0x000000ffff027224 */ /* 0x000fce00078e000b */
.L_x_291:
[----:B------:R-:W-:Y:S02]  /*a600*/  LOP3.LUT P0, RZ, R0, 0xff, RZ, 0xc0, !PT ;  /* 0x000000ff00ff7812 */ /* 0x000fe4000780c0ff */
[----:B------:R-:W-:-:S11]  /*a610*/  LOP3.LUT R177, R177, 0x1, RZ, 0x3c, !PT ;  /* 0x00000001b1b17812 */ /* 0x000fd600078e3cff */
[----:B------:R-:W-:Y:S05]  /*a620*/  @P0 BRA `(.L_x_294) ;  /* 0xffffff7000280947 */ /* 0x000fea000383ffff */
[----:B------:R-:W-:Y:S05]  /*a630*/  EXIT ;  /* 0x000000000000794d */ /* 0x000fea0003800000 */
.L_x_17:
[----:B------:R-:W-:-:S08]  /*a640*/  ISETP.NE.AND P0, PT, R5, RZ, PT ;  /* 0x000000ff0500720c */ /* 0x000fd00003f05270 */
[----:B0-----:R-:W0:-:S00]  /*a650*/  USETMAXREG.DEALLOC.CTAPOOL 0x28 ;  /* 0x00000028000079c8 */ /* 0x001e0000080e0500 */
[----:B------:R-:W-:Y:S05]  /*a660*/  @P0 EXIT ;  /* 0x000000000000094d */ /* 0x000fea0003800000 */
[----:B0-----:R-:W-:Y:S01]  /*a670*/  LOP3.LUT P0, RZ, R8, 0xff, RZ, 0xc0, !PT ;  /* 0x000000ff08ff7812 */ /* 0x001fe2000780c0ff */
[----:B------:R-:W-:Y:S02]  /*a680*/  IMAD.MOV.U32 R0, RZ, RZ, 0x1 ;  /* 0x00000001ff007424 */ /* 0x000fe400078e00ff */
[----:B------:R-:W-:-:S10]  /*a690*/  IMAD.MOV.U32 R7, RZ, RZ, RZ ;  /* 0x000000ffff077224 */ /* 0x000fd400078e00ff */
[----:B------:R-:W-:Y:S05]  /*a6a0*/  @!P0 BRA `(.L_x_295) ;  /* 0x0000000c008c8947 */ /* 0x000fea0003800000 */
[----:B------:R-:W0:Y:S01]  /*a6b0*/  S2UR UR9, SR_CgaCtaId ;  /* 0x00000000000979c3 */ /* 0x000e220000008800 */
[----:B------:R-:W-:Y:S01]  /*a6c0*/  ULDC UR5, c[0x0][0x658] ;  /* 0x0001960000057ab9 */ /* 0x000fe20000000800 */
[----:B------:R-:W-:Y:S01]  /*a6d0*/  UMOV UR10, 0xffffffff ;  /* 0xffffffff000a7882 */ /* 0x000fe20000000000 */
[----:B------:R-:W-:Y:S01]  /*a6e0*/  UMOV UR14, 0x1 ;  /* 0x00000001000e7882 */ /* 0x000fe20000000000 */
[----:B------:R-:W-:Y:S01]  /*a6f0*/  USHF.L.U32 UR10, UR10, UR5, URZ ;  /* 0x000000050a0a7299 */ /* 0x000fe2000800063f */
[----:B------:R-:W-:Y:S01]  /*a700*/  LOP3.LUT P0, RZ, R4, 0x1f, RZ, 0xc0, !PT ;  /* 0x0000001f04ff7812 */ /* 0x000fe2000780c0ff */
[----:B------:R-:W-:Y:S01]  /*a710*/  BSSY B0, `(.L_x_295) ;  /* 0x00000dc000007945 */ /* 0x000fe20003800000 */
[C---:B------:R-:W-:Y:S01]  /*a720*/  ISETP.NE.AND P2, PT, R3.reuse, RZ, PT ;  /* 0x000000ff0300720c */ /* 0x040fe20003f45270 */
[----:B------:R-:W-:Y:S01]  /*a730*/  ULOP3.LUT UR13, URZ, UR10, URZ, 0x33, !UPT ;  /* 0x0000000a3f0d7292 */ /* 0x000fe2000f8e333f */
[----:B------:R-:W-:Y:S01]  /*a740*/  ISETP.NE.OR P0, PT, R3, RZ, !P0 ;  /* 0x000000ff0300720c */ /* 0x000fe20004705670 */
[----:B------:R-:W-:Y:S01]  /*a750*/  IMAD.MOV.U32 R8, RZ, RZ, 0x1 ;  /* 0x00000001ff087424 */ /* 0x000fe200078e00ff */
[----:B------:R-:W-:Y:S01]  /*a760*/  LOP3.LUT R6, R16, 0x2, RZ, 0xfc, !PT ;  /* 0x0000000210067812 */ /* 0x000fe200078efcff */
[----:B------:R-:W-:Y:S01]  /*a770*/  IMAD.MOV.U32 R0, RZ, RZ, 0x1 ;  /* 0x00000001ff007424 */ /* 0x000fe200078e00ff */
[----:B------:R-:W-:Y:S01]  /*a780*/  ULDC UR4, c[0x0][0x600] ;  /* 0x0001800000047ab9 */ /* 0x000fe20000000800 */
[----:B------:R-:W-:Y:S01]  /*a790*/  IMAD.MOV.U32 R7, RZ, RZ, RZ ;  /* 0x000000ffff077224 */ /* 0x000fe200078e00ff */
[----:B------:R-:W-:Y:S01]  /*a7a0*/  UMOV UR19, 0x1111 ;  /* 0x0000111100137882 */ /* 0x000fe20000000000 */
[----:B------:R-:W-:-:S02]  /*a7b0*/  UIADD3 UR24, UR40, 0x1, URZ ;  /* 0x0000000128187890 */ /* 0x000fc4000fffe03f */
[----:B------:R-:W-:Y:S02]  /*a7c0*/  UIADD3 UR4, UR4, -0x1, URZ ;  /* 0xffffffff04047890 */ /* 0x000fe4000fffe03f */
[----:B------:R-:W-:Y:S01]  /*a7d0*/  USHF.L.U32 UR5, UR14, UR5, URZ ;  /* 0x000000050e057299 */ /* 0x000fe2000800063f */
[----:B------:R-:W-:Y:S01]  /*a7e0*/  ULDC.64 UR26, c[0x0][0x198] ;  /* 0x00006600001a7ab9 */ /* 0x000fe20000000a00 */
[----:B0-----:R-:W-:Y:S02]  /*a7f0*/  USHF.R.U32.HI UR25, URZ, 0x2, UR9 ;  /* 0x000000023f197899 */ /* 0x001fe40008011609 */
[----:B------:R-:W-:Y:S02]  /*a800*/  ULOP3.LUT UR8, UR9, 0x3, URZ, 0xc0, !UPT ;  /* 0x0000000309087892 */ /* 0x000fe4000f8ec03f */
[----:B------:R-:W-:Y:S02]  /*a810*/  USHF.L.U32 UR6, UR9, 0x6, URZ ;  /* 0x0000000609067899 */ /* 0x000fe4000800063f */
[----:B------:R-:W-:-:S02]  /*a820*/  USHF.L.U32 UR7, UR9, 0xb, URZ ;  /* 0x0000000b09077899 */ /* 0x000fc4000800063f */
[----:B------:R-:W-:Y:S02]  /*a830*/  ULOP3.LUT UR9, UR9, 0xfffffffc, URZ, 0xc0, !UPT ;  /* 0xfffffffc09097892 */ /* 0x000fe4000f8ec03f */
[----:B------:R-:W-:Y:S02]  /*a840*/  UISETP.GT.U32.AND UP0, UPT, UR8, 0xffff, UPT ;  /* 0x0000ffff0800788c */ /* 0x000fe4000bf04070 */
[----:B------:R-:W-:Y:S02]  /*a850*/  ULOP3.LUT UR11, UR9, 0x1, URZ, 0xfc, !UPT ;  /* 0x00000001090b7892 */ /* 0x000fe4000f8efc3f */
[----:B------:R-:W-:Y:S02]  /*a860*/  ULOP3.LUT UR12, UR9, 0x2, URZ, 0xfc, !UPT ;  /* 0x00000002090c7892 */ /* 0x000fe4000f8efc3f */
[----:B------:R-:W-:Y:S02]  /*a870*/  USHF.L.U32 UR10, UR14, UR9, URZ ;  /* 0x000000090e0a7299 */ /* 0x000fe4000800063f */
[----:B------:R-:W-:-:S02]  /*a880*/  ULOP3.LUT UR9, UR9, 0x3, URZ, 0xfc, !UPT ;  /* 0x0000000309097892 */ /* 0x000fc4000f8efc3f */
[----:B------:R-:W-:Y:S02]  /*a890*/  USHF.L.U32 UR11, UR14, UR11, URZ ;  /* 0x0000000b0e0b7299 */ /* 0x000fe4000800063f */
[----:B------:R-:W-:Y:S02]  /*a8a0*/  USHF.L.U32 UR12, UR14, UR12, URZ ;  /* 0x0000000c0e0c7299 */ /* 0x000fe4000800063f */
[----:B------:R-:W-:Y:S02]  /*a8b0*/  USEL UR8, UR8, 0xffff, !UP0 ;  /* 0x0000ffff08087887 */ /* 0x000fe4000c000000 */
[----:B------:R-:W-:Y:S02]  /*a8c0*/  USHF.L.U32 UR9, UR14, UR9, URZ ;  /* 0x000000090e097299 */ /* 0x000fe4000800063f */
[----:B------:R-:W-:Y:S02]  /*a8d0*/  ULOP3.LUT UR10, UR12, UR10, UR11, 0xfe, !UPT ;  /* 0x0000000a0c0a7292 */ /* 0x000fe4000f8efe0b */
[----:B------:R-:W-:-:S02]  /*a8e0*/  ULOP3.LUT UR8, UR8, 0xffff, URZ, 0xc0, !UPT ;  /* 0x0000ffff08087892 */ /* 0x000fc4000f8ec03f */
[----:B------:R-:W-:Y:S02]  /*a8f0*/  ULOP3.LUT UR6, UR6, 0xc0, URZ, 0xc0, !UPT ;  /* 0x000000c006067892 */ /* 0x000fe4000f8ec03f */
[----:B------:R-:W-:Y:S02]  /*a900*/  ULOP3.LUT UR7, UR7, 0x1800, URZ, 0xc0, !UPT ;  /* 0x0000180007077892 */ /* 0x000fe4000f8ec03f */
[----:B------:R-:W-:Y:S02]  /*a910*/  ULOP3.LUT UR18, UR10, UR9, URZ, 0xfc, !UPT ;  /* 0x000000090a127292 */ /* 0x000fe4000f8efc3f */
[----:B------:R-:W-:-:S12]  /*a920*/  USHF.L.U32 UR19, UR19, UR8, URZ ;  /* 0x0000000813137299 */ /* 0x000fd8000800063f */
.L_x_307:
[----:B------:R-:W-:-:S03]  /*a930*/  UMOV UR8, 0xffffffff ;  /* 0xffffffff00087882 */ /* 0x000fc60000000000 */
[----:B------:R-:W-:Y:S05]  /*a940*/  BRA.DIV UR8, `(.L_x_296) ;  /* 0x00000012081c7947 */ /* 0x000fea000b800000 */
[----:B------:R-:W-:-:S13]  /*a950*/  ELECT P6, URZ, PT ;  /* 0x00000000003f782f */ /* 0x000fda00038c0000 */
.L_x_321:
[----:B------:R-:W0:Y:S01]  /*a960*/  LDC R3, c[0x0][0x28c] ;  /* 0x0000a300ff037b82 */ /* 0x000e220000000800 */
[----:B------:R-:W-:Y:S01]  /*a970*/  BSSY B1, `(.L_x_297) ;  /* 0x000003d000017945 */ /* 0x000fe20003800000 */
[----:B0-----:R-:W-:-:S13]  /*a980*/  ISETP.LT.OR P6, PT, R3, 0x1, !P6 ;  /* 0x000000010300780c */ /* 0x001fda00077c1670 */
[----:B------:R-:W-:Y:S05]  /*a990*/  @P6 BRA `(.L_x_298) ;  /* 0x0000000000e86947 */ /* 0x000fea0003800000 */
[----:B------:R-:W-:Y:S01]  /*a9a0*/  LEA R19, R19, UR25, 0x2 ;  /* 0x0000001913137c11 */ /* 0x000fe2000f8e10ff */
[----:B------:R-:W-:Y:S01]  /*a9b0*/  IMAD.MOV.U32 R11, RZ, RZ, RZ ;  /* 0x000000ffff0b7224 */ /* 0x000fe200078e00ff */
[----:B------:R-:W-:Y:S01]  /*a9c0*/  LEA R22, R22, UR6, 0x8 ;  /* 0x0000000616167c11 */ /* 0x000fe2000f8e40ff */
[----:B------:R-:W-:Y:S02]  /*a9d0*/  IMAD.U32 R13, RZ, RZ, UR24 ;  /* 0x00000018ff0d7e24 */ /* 0x000fe4000f8e00ff */
[----:B------:R-:W-:Y:S02]  /*a9e0*/  IMAD.MOV.U32 R3, RZ, RZ, R0 ;  /* 0x000000ffff037224 */ /* 0x000fe400078e0000 */
[----:B------:R-:W-:Y:S02]  /*a9f0*/  IMAD.MOV.U32 R4, RZ, RZ, R7 ;  /* 0x000000ffff047224 */ /* 0x000fe400078e0007 */
[----:B------:R-:W-:-:S07]  /*aa00*/  IMAD.SHL.U32 R19, R19, 0x10, RZ ;  /* 0x0000001013137824 */ /* 0x000fce00078e00ff */
.L_x_302:
[----:B------:R-:W0:Y:S01]  /*aa10*/  S2R R10, SR_CgaCtaId ;  /* 0x00000000000a7919 */ /* 0x000e220000008800 */
[----:B------:R-:W-:Y:S01]  /*aa20*/  MOV R5, 0x400 ;  /* 0x0000040000057802 */ /* 0x000fe20000000f00 */
[----:B------:R-:W1:Y:S03]  /*aa30*/  @!P2 LDC R9, c[0x0][0x500] ;  /* 0x00014000ff09ab82 */ /* 0x000e660000000800 */
[----:B0-----:R-:W-:Y:S02]  /*aa40*/  LEA R12, R10, R5, 0x18 ;  /* 0x000000050a0c7211 */ /* 0x001fe400078ec0ff */
[----:B------:R-:W-:-:S03]  /*aa50*/  SHF.L.U32 R5, R3, 0x1f, RZ ;  /* 0x0000001f03057819 */ /* 0x000fc600000006ff */
[----:B------:R-:W-:-:S04]  /*aa60*/  IMAD R10, R4, 0x8, R12 ;  /* 0x00000008040a7824 */ /* 0x000fc800078e020c */
[----:B------:R-:W0:Y:S02]  /*aa70*/  SYNCS.PHASECHK.TRANS64.TRYWAIT P1, [R10+URZ+0x28], R5 ;  /* 0x000028050a0075a7 */ /* 0x000e24000802017f */
[----:B01----:R-:W-:Y:S05]  /*aa80*/  @!P1 BRA `(.L_x_299) ;  /* 0x0000000c00ec9947 */ /* 0x003fea0003800000 */
.L_x_322:
[----:B0-----:R-:W-:Y:S01]  /*aa90*/  PRMT R5, R6, 0x9910, RZ ;  /* 0x0000991006057816 */ /* 0x001fe200000000ff */
[----:B------:R0:W-:Y:S03]  /*aaa0*/  @!P2 SYNCS.ARRIVE.TRANS64 RZ, [R10+URZ], R9 ;  /* 0x000000090affa9a7 */ /* 0x0001e6000800003f */
[----:B------:R-:W-:-:S13]  /*aab0*/  ISETP.NE.AND P1, PT, R5, 0x2, PT ;  /* 0x000000020500780c */ /* 0x000fda0003f25270 */
[----:B0-----:R-:W-:Y:S05]  /*aac0*/  @P1 BRA `(.L_x_300) ;  /* 0x0000000000041947 */ /* 0x001fea0003800000 */
[----:B------:R-:W-:Y:S01]  /*aad0*/  BPT.TRAP 0x1 ;  /* 0x000000040000795c */ /* 0x000fe20000300000 */
.L_x_300:
[----:B------:R-:W-:Y:S05]  /*aae0*/  @P0 BRA `(.L_x_301) ;  /* 0x0000000000040947 */ /* 0x000fea0003800000 */
[----:B------:R-:W-:Y:S01]  /*aaf0*/  BPT.TRAP 0x1 ;  /* 0x000000040000795c */ /* 0x000fe20000300000 */
.L_x_301:
[----:B------:R-:W-:Y:S01]  /*ab00*/  LEA R5, R4, UR25, 0x2 ;  /* 0x0000001904057c11 */ /* 0x000fe2000f8e10ff */
[----:B------:R-:W-:Y:S01]  /*ab10*/  VIADD R13, R13, 0xffffffff ;  /* 0xffffffff0d0d7836 */ /* 0x000fe20000000000 */
[----:B------:R-:W-:Y:S01]  /*ab20*/  R2UR UR22, R19 ;  /* 0x00000000131672ca */ /* 0x000fe200000e0000 */
[----:B------:R-:W-:Y:S01]  /*ab30*/  UIADD3 UR14, UP0, UR26, 0xf0, URZ ;  /* 0x000000f01a0e7890 */ /* 0x000fe2000ff1e03f */
[----:B------:R-:W-:Y:S01]  /*ab40*/  R2UR UR9, R10 ;  /* 0x000000000a0972ca */ /* 0x000fe200000e0000 */
[----:B------:R-:W-:Y:S01]  /*ab50*/  IMAD.SHL.U32 R5, R5, 0x200, RZ ;  /* 0x0000020005057824 */ /* 0x000fe200078e00ff */
[----:B------:R-:W-:Y:S01]  /*ab60*/  R2UR UR10, R11 ;  /* 0x000000000b0a72ca */ /* 0x000fe200000e0000 */
[----:B------:R-:W-:Y:S01]  /*ab70*/  UIADD3 UR30, UP1, UR26, 0x1f0, URZ ;  /* 0x000001f01a1e7890 */ /* 0x000fe2000ff3e03f */
[----:B------:R-:W-:Y:S01]  /*ab80*/  R2UR UR12, R2 ;  /* 0x00000000020c72ca */ /* 0x000fe200000e0000 */
[--C-:B------:R-:W-:Y:S01]  /*ab90*/  IMAD R9, R5, 0x4, R12.reuse ;  /* 0x0000000405097824 */ /* 0x100fe200078e020c */
[----:B------:R-:W-:Y:S01]  /*aba0*/  LEA R5, R4, UR7, 0xd ;  /* 0x0000000704057c11 */ /* 0x000fe2000f8e68ff */
[----:B------:R-:W-:Y:S01]  /*abb0*/  UIADD3.X UR15, URZ, UR27, URZ, UP0, !UPT ;  /* 0x0000001b3f0f7290 */ /* 0x000fe200087fe43f */
[----:B------:R-:W-:Y:S01]  /*abc0*/  R2UR UR23, R22 ;  /* 0x00000000161772ca */ /* 0x000fe200000e0000 */
[----:B------:R-:W-:Y:S01]  /*abd0*/  UPRMT UR20, URZ, 0x5410, UR19 ;  /* 0x000054103f147896 */ /* 0x000fe20008000013 */
[----:B------:R-:W-:Y:S01]  /*abe0*/  R2UR UR8, R9 ;  /* 0x00000000090872ca */ /* 0x000fe200000e0000 */
[----:B------:R-:W-:Y:S01]  /*abf0*/  IMAD R5, R5, 0x4, R12 ;  /* 0x0000000405057824 */ /* 0x000fe200078e020c */
[----:B------:R-:W-:Y:S01]  /*ac00*/  ISETP.GT.AND P3, PT, R13, 0x1, PT ;  /* 0x000000010d00780c */ /* 0x000fe20003f64270 */
[----:B------:R-:W-:Y:S01]  /*ac10*/  VIADD R4, R4, 0x1 ;  /* 0x0000000104047836 */ /* 0x000fe20000000000 */
[----:B------:R-:W-:Y:S01]  /*ac20*/  UPRMT UR28, URZ, 0x5410, UR18 ;  /* 0x000054103f1c7896 */ /* 0x000fe20008000012 */
[----:B------:R-:W-:Y:S01]  /*ac30*/  VIADD R11, R11, 0x20 ;  /* 0x000000200b0b7836 */ /* 0x000fe20000000000 */
[----:B------:R-:W-:Y:S01]  /*ac40*/  R2UR UR11, R5 ;  /* 0x00000000050b72ca */ /* 0x000fe200000e0000 */
[----:B------:R-:W-:Y:S01]  /*ac50*/  UIADD3.X UR31, URZ, UR27, URZ, UP1, !UPT ;  /* 0x0000001b3f1f7290 */ /* 0x000fe20008ffe43f */
[----:B------:R-:W-:Y:S01]  /*ac60*/  ISETP.NE.AND P1, PT, R4, 0x5, PT ;  /* 0x000000050400780c */ /* 0x000fe20003f25270 */
[----:B------:R-:W-:Y:S01]  /*ac70*/  UMOV UR16, 0x0 ;  /* 0x0000000000107882 */ /* 0x000fe20000000000 */
[----:B------:R-:W-:-:S02]  /*ac80*/  UMOV UR17, 0x10000000 ;  /* 0x1000000000117882 */ /* 0x000fc40000000000 */
[----:B------:R-:W-:Y:S01]  /*ac90*/  SEL R10, RZ, 0x1, P1 ;  /* 0x00000001ff0a7807 */ /* 0x000fe20000800000 */
[----:B------:R-:W-:Y:S01]  /*aca0*/  UIADD3 UR8, UR8, 0x180, URZ ;  /* 0x0000018008087890 */ /* 0x000fe2000fffe03f */
[----:B------:R-:W-:Y:S02]  /*acb0*/  SEL R4, R4, RZ, P1 ;  /* 0x000000ff04047207 */ /* 0x000fe40000800000 */
[----:B------:R-:W-:-:S03]  /*acc0*/  LOP3.LUT R3, R3, R10, RZ, 0x3c, !PT ;  /* 0x0000000a03037212 */ /* 0x000fc600078e3cff */
[----:B------:R-:W-:-:S03]  /*acd0*/  UIADD3 UR21, UR11, 0xa180, URZ ;  /* 0x0000a1800b157890 */ /* 0x000fc6000fffe03f */
[----:B------:R-:W-:Y:S02]  /*ace0*/  UMOV UR11, UR22 ;  /* 0x00000016000b7c82 */ /* 0x000fe40008000000 */
[----:B------:R0:W-:Y:S02]  /*acf0*/  UTMALDG.3D.MULTICAST [UR8], [UR14], UR20, desc[UR16] ;  /* 0x000010080e0073b4 */ /* 0x0001e40008011814 */
[----:B0-----:R-:W-:Y:S01]  /*ad00*/  UMOV UR8, UR21 ;  /* 0x0000001500087c82 */ /* 0x001fe20008000000 */
[----:B------:R-:W-:Y:S02]  /*ad10*/  UMOV UR11, UR23 ;  /* 0x00000017000b7c82 */ /* 0x000fe40008000000 */
[----:B------:R0:W-:Y:S02]  /*ad20*/  UTMALDG.3D.MULTICAST [UR8], [UR30], UR28, desc[UR16] ;  /* 0x000010081e0073b4 */ /* 0x0001e4000801181c */
[----:B0-----:R-:W-:Y:S05]  /*ad30*/  @P3 BRA `(.L_x_302) ;  /* 0xfffffffc00343947 */ /* 0x001fea000383ffff */
.L_x_298:
[----:B------:R-:W-:Y:S05]  /*ad40*/  BSYNC B1 ;  /* 0x0000000000017941 */ /* 0x000fea0003800000 */
.L_x_297:
[----:B------:R-:W2:Y:S01]  /*ad50*/  LDL.64 R14, [R1] ;  /* 0x00000000010e7983 */ /* 0x000ea20000100a00 */
[----:B------:R-:W-:Y:S01]  /*ad60*/  LOP3.LUT P4, RZ, R8, 0xff, RZ, 0xc0, !PT ;  /* 0x000000ff08ff7812 */ /* 0x000fe2000788c0ff */
[----:B------:R-:W-:Y:S01]  /*ad70*/  VIADD R4, R7, UR40 ;  /* 0x0000002807047c36 */ /* 0x000fe20008000000 */
[----:B------:R-:W-:Y:S01]  /*ad80*/  ULDC.64 UR8, c[0x0][0x650] ;  /* 0x0001940000087ab9 */ /* 0x000fe20000000a00 */
[----:B------:R-:W-:Y:S01]  /*ad90*/  IMAD.U32 R7, RZ, RZ, UR40 ;  /* 0x00000028ff077e24 */ /* 0x000fe2000f8e00ff */
[----:B------:R-:W-:Y:S01]  /*ada0*/  UISETP.GE.U32.AND UP0, UPT, UR40, 0x5, UPT ;  /* 0x000000052800788c */ /* 0x000fe2000bf06070 */
[----:B------:R-:W-:Y:S01]  /*adb0*/  BSSY B1, `(.L_x_303) ;  /* 0x000006f000017945 */ /* 0x000fe20003800000 */
[----:B------:R-:W-:Y:S01]  /*adc0*/  ISETP.GT.U32.AND P1, PT, R4, 0x4, PT ;  /* 0x000000040400780c */ /* 0x000fe20003f24070 */
[----:B------:R-:W-:Y:S01]  /*add0*/  IMAD.MOV.U32 R19, RZ, RZ, -0x1 ;  /* 0xffffffffff137424 */ /* 0x000fe200078e00ff */
[----:B------:R-:W-:Y:S01]  /*ade0*/  PRMT R8, RZ, 0x7610, R8 ;  /* 0x00007610ff087816 */ /* 0x000fe20000000008 */
[----:B------:R-:W-:Y:S01]  /*adf0*/  IMAD.MOV.U32 R22, RZ, RZ, -0x1 ;  /* 0xffffffffff167424 */ /* 0x000fe200078e00ff */
[----:B------:R-:W-:-:S02]  /*ae00*/  ISETP.LT.U32.AND P1, PT, R7, 0x5, P1 ;  /* 0x000000050700780c */ /* 0x000fc40000f21070 */
[----:B------:R-:W-:Y:S01]  /*ae10*/  PLOP3.LUT P3, PT, PT, PT, UP0, 0x80, 0x0 ;  /* 0x000000000000781c */ /* 0x000fe20003f6f008 */
[----:B------:R-:W0:Y:S01]  /*ae20*/  @P4 S2R R3, SR_CgaCtaId ;  /* 0x0000000000034919 */ /* 0x000e220000008800 */
[----:B------:R-:W-:-:S04]  /*ae30*/  @P4 MOV R2, 0x400 ;  /* 0x0000040000024802 */ /* 0x000fc80000000f00 */
[----:B0-----:R-:W-:Y:S01]  /*ae40*/  @P4 LEA R5, R3, R2, 0x18 ;  /* 0x0000000203054211 */ /* 0x001fe200078ec0ff */
[----:B------:R-:W-:-:S03]  /*ae50*/  IMAD.WIDE.U32 R2, R4, -0x33333333, RZ ;  /* 0xcccccccd04027825 */ /* 0x000fc600078e00ff */
[----:B------:R0:W-:Y:S01]  /*ae60*/  @P4 SYNCS.ARRIVE.TRANS64.A1T0 RZ, [R5+URZ+0x88], RZ ;  /* 0x000088ff05ff49a7 */ /* 0x0001e2000810003f */
[----:B------:R-:W-:Y:S01]  /*ae70*/  IMAD.MOV.U32 R2, RZ, RZ, -0x1 ;  /* 0xffffffffff027424 */ /* 0x000fe200078e00ff */
[----:B0-----:R-:W-:Y:S02]  /*ae80*/  SHF.R.U32.HI R5, RZ, 0x2, R3 ;  /* 0x00000002ff057819 */ /* 0x001fe40000011603 */
[----:B------:R-:W-:-:S03]  /*ae90*/  SEL R3, RZ, 0x1, !P1 ;  /* 0x00000001ff037807 */ /* 0x000fc60004800000 */
[----:B------:R-:W-:Y:S01]  /*aea0*/  IMAD R7, R5, -0x5, R4 ;  /* 0xfffffffb05077824 */ /* 0x000fe200078e0204 */
[----:B------:R-:W-:Y:S02]  /*aeb0*/  LOP3.LUT R0, R0, R3, RZ, 0x3c, !PT ;  /* 0x0000000300007212 */ /* 0x000fe400078e3cff */
[----:B------:R-:W-:Y:S02]  /*aec0*/  PRMT R3, RZ, 0x7610, R3 ;  /* 0x00007610ff037816 */ /* 0x000fe40000000003 */
[----:B------:R-:W-:Y:S02]  /*aed0*/  @P3 LOP3.LUT R0, R0, 0x1, R5, 0x78, !PT ;  /* 0x0000000100003812 */ /* 0x000fe400078e7805 */
[----:B--2---:R-:W-:-:S04]  /*aee0*/  IADD3 R18, P4, R18, R14, RZ ;  /* 0x0000000e12127210 */ /* 0x004fc80007f9e0ff */
[----:B------:R-:W-:Y:S01]  /*aef0*/  ISETP.GE.U32.AND P1, PT, R18, UR8, PT ;  /* 0x0000000812007c0c */ /* 0x000fe2000bf26070 */
[----:B------:R-:W-:-:S05]  /*af00*/  IMAD.X R17, R17, 0x1, R23, P4 ;  /* 0x0000000111117824 */ /* 0x000fca00020e0617 */
[----:B------:R-:W-:-:S13]  /*af10*/  ISETP.GE.U32.AND.EX P1, PT, R17, UR9, PT, P1 ;  /* 0x0000000911007c0c */ /* 0x000fda000bf26110 */
[----:B------:R-:W-:Y:S05]  /*af20*/  @P1 BRA `(.L_x_304) ;  /* 0x00000004005c1947 */ /* 0x000fea0003800000 */
[----:B------:R-:W0:Y:S01]  /*af30*/  S2R R11, SR_CTAID.X ;  /* 0x00000000000b7919 */ /* 0x000e220000002500 */
[----:B------:R-:W-:Y:S01]  /*af40*/  ULDC.64 UR8, c[0x0][0x628] ;  /* 0x00018a0000087ab9 */ /* 0x000fe20000000a00 */
[----:B------:R-:W1:Y:S01]  /*af50*/  LDC R12, c[0x0][0x144] ;  /* 0x00005100ff0c7b82 */ /* 0x000e620000000800 */
[----:B------:R-:W-:Y:S01]  /*af60*/  ISETP.NE.U32.AND P1, PT, RZ, UR8, PT ;  /* 0x00000008ff007c0c */ /* 0x000fe2000bf25070 */
[----:B------:R-:W2:Y:S01]  /*af70*/  S2R R9, SR_CTAID.Y ;  /* 0x0000000000097919 */ /* 0x000ea20000002600 */
[----:B------:R-:W-:Y:S01]  /*af80*/  ULDC UR10, c[0x0][0x150] ;  /* 0x00005400000a7ab9 */ /* 0x000fe20000000800 */
[----:B------:R-:W-:Y:S01]  /*af90*/  ULDC UR11, c[0x0][0x630] ;  /* 0x00018c00000b7ab9 */ /* 0x000fe20000000800 */
[----:B------:R-:W-:Y:S01]  /*afa0*/  ISETP.NE.AND.EX P1, PT, RZ, UR9, PT, P1 ;  /* 0x00000009ff007c0c */ /* 0x000fe2000bf25310 */
[----:B------:R-:W-:Y:S01]  /*afb0*/  IMAD.MOV.U32 R2, RZ, RZ, R18 ;  /* 0x000000ffff027224 */ /* 0x000fe200078e0012 */
[----:B0-----:R-:W-:-:S05]  /*afc0*/  I2FP.F32.U32 R3, R11 ;  /* 0x0000000b00037245 */ /* 0x001fca0000201000 */
[----:B------:R-:W-:Y:S01]  /*afd0*/  FMUL R14, R3, UR10 ;  /* 0x0000000a030e7c20 */ /* 0x000fe20008400000 */
[----:B------:R-:W-:-:S05]  /*afe0*/  IMAD.MOV.U32 R3, RZ, RZ, R17 ;  /* 0x000000ffff037224 */ /* 0x000fca00078e0011 */
[----:B--2---:R-:W-:Y:S05]  /*aff0*/  @!P1 BRA `(.L_x_305) ;  /* 0x0000000000289947 */ /* 0x004fea0003800000 */
[----:B------:R-:W-:Y:S02]  /*b000*/  ULDC UR10, c[0x0][0x634] ;  /* 0x00018d00000a7ab9 */ /* 0x000fe40000000800 */
[----:B------:R-:W-:-:S05]  /*b010*/  IADD3 R3, P1, R18, UR10, RZ ;  /* 0x0000000a12037c10 */ /* 0x000fca000ff3e0ff */
[----:B------:R-:W-:-:S04]  /*b020*/  IMAD.X R13, RZ, RZ, R17, P1 ;  /* 0x000000ffff0d7224 */ /* 0x000fc800008e0611 */
[----:B------:R-:W-:-:S04]  /*b030*/  IMAD.WIDE.U32 R4, R13, UR8, RZ ;  /* 0x000000080d047c25 */ /* 0x000fc8000f8e00ff */
[----:B------:R-:W-:-:S04]  /*b040*/  IMAD.WIDE.U32 R4, P1, R3, UR9, R4 ;  /* 0x0000000903047c25 */ /* 0x000fc8000f820004 */
[----:B------:R-:W-:-:S04]  /*b050*/  IMAD.WIDE.U32 R2, R3, UR8, RZ ;  /* 0x0000000803027c25 */ /* 0x000fc8000f8e00ff */
[----:B------:R-:W-:Y:S01]  /*b060*/  IMAD.MOV.U32 R2, RZ, RZ, R5 ;  /* 0x000000ffff027224 */ /* 0x000fe200078e0005 */
[----:B------:R-:W-:Y:S01]  /*b070*/  IADD3 RZ, P3, R3, R4, RZ ;  /* 0x0000000403ff7210 */ /* 0x000fe20007f7e0ff */
[----:B------:R-:W-:-:S04]  /*b080*/  IMAD.X R3, RZ, RZ, RZ, P1 ;  /* 0x000000ffff037224 */ /* 0x000fc800008e06ff */
[----:B------:R-:W-:-:S08]  /*b090*/  IMAD.WIDE.U32.X R2, R13, UR9, R2, P3 ;  /* 0x000000090d027c25 */ /* 0x000fd000098e0402 */
.L_x_305:
[--C-:B------:R-:W-:Y:S01]  /*b0a0*/  SHF.R.U64 R10, R2, UR11, R3.reuse ;  /* 0x0000000b020a7c19 */ /* 0x100fe20008001203 */
[----:B------:R-:W0:Y:S01]  /*b0b0*/  F2I.U32.TRUNC.NTZ R14, R14 ;  /* 0x0000000e000e7305 */ /* 0x000e22000020f000 */
[----:B------:R-:W-:Y:S01]  /*b0c0*/  SHF.R.U32.HI R2, RZ, UR11, R3 ;  /* 0x0000000bff027c19 */ /* 0x000fe20008011603 */
[----:B------:R-:W-:Y:S01]  /*b0d0*/  ULDC.64 UR8, c[0x0][0x620] ;  /* 0x0001880000087ab9 */ /* 0x000fe20000000a00 */
[----:B------:R-:W-:Y:S01]  /*b0e0*/  IADD3 R5, P1, RZ, -R10, RZ ;  /* 0x8000000aff057210 */ /* 0x000fe20007f3e0ff */
[----:B------:R-:W-:Y:S01]  /*b0f0*/  IMAD.MOV.U32 R3, RZ, RZ, R17 ;  /* 0x000000ffff037224 */ /* 0x000fe200078e0011 */
[----:B------:R-:W-:-:S03]  /*b100*/  ULDC.64 UR10, c[0x0][0x640] ;  /* 0x00019000000a7ab9 */ /* 0x000fc60000000a00 */
[----:B------:R-:W-:Y:S01]  /*b110*/  IMAD.X R2, RZ, RZ, ~R2, P1 ;  /* 0x000000ffff027224 */ /* 0x000fe200008e0e02 */
[----:B------:R-:W-:-:S03]  /*b120*/  ISETP.NE.U32.AND P1, PT, RZ, UR10, PT ;  /* 0x0000000aff007c0c */ /* 0x000fc6000bf25070 */
[----:B------:R-:W-:Y:S01]  /*b130*/  IMAD R4, R2, UR8, RZ ;  /* 0x0000000802047c24 */ /* 0x000fe2000f8e02ff */
[----:B------:R-:W-:Y:S01]  /*b140*/  ISETP.NE.AND.EX P1, PT, RZ, UR11, PT, P1 ;  /* 0x0000000bff007c0c */ /* 0x000fe2000bf25310 */
[----:B------:R-:W-:-:S04]  /*b150*/  IMAD.MOV.U32 R2, RZ, RZ, R18 ;  /* 0x000000ffff027224 */ /* 0x000fc800078e0012 */
[----:B------:R-:W-:Y:S01]  /*b160*/  IMAD.WIDE.U32 R2, R5, UR8, R2 ;  /* 0x0000000805027c25 */ /* 0x000fe2000f8e0002 */
[----:B------:R-:W-:-:S03]  /*b170*/  ULDC UR8, c[0x0][0x618] ;  /* 0x0001860000087ab9 */ /* 0x000fc60000000800 */
[----:B------:R-:W-:Y:S01]  /*b180*/  IMAD R5, R5, UR9, R4 ;  /* 0x0000000905057c24 */ /* 0x000fe2000f8e0204 */
[----:B------:R-:W-:Y:S01]  /*b190*/  ULDC UR9, c[0x0][0x154] ;  /* 0x0000550000097ab9 */ /* 0x000fe20000000800 */
[----:B0-----:R-:W-:Y:S02]  /*b1a0*/  IMAD.MOV R4, RZ, RZ, -R14 ;  /* 0x000000ffff047224 */ /* 0x001fe400078e0a0e */
[----:B------:R-:W0:Y:S01]  /*b1b0*/  LDC R14, c[0x0][0x148] ;  /* 0x00005200ff0e7b82 */ /* 0x000e220000000800 */
[----:B------:R-:W-:Y:S02]  /*b1c0*/  IMAD.IADD R3, R3, 0x1, R5 ;  /* 0x0000000103037824 */ /* 0x000fe400078e0205 */
[----:B-1----:R-:W-:Y:S01]  /*b1d0*/  IMAD R11, R12, R4, R11 ;  /* 0x000000040c0b7224 */ /* 0x002fe200078e020b */
[----:B------:R-:W-:Y:S02]  /*b1e0*/  I2FP.F32.U32 R4, R9 ;  /* 0x0000000900047245 */ /* 0x000fe40000201000 */
[----:B------:R-:W-:-:S02]  /*b1f0*/  SHF.R.U64 R12, R2, UR8, R3 ;  /* 0x00000008020c7c19 */ /* 0x000fc40008001203 */
[----:B------:R-:W-:Y:S01]  /*b200*/  SHF.R.U32.HI R3, RZ, UR8, R3 ;  /* 0x00000008ff037c19 */ /* 0x000fe20008011603 */
[----:B------:R-:W-:Y:S01]  /*b210*/  FMUL R4, R4, UR9 ;  /* 0x0000000904047c20 */ /* 0x000fe20008400000 */
[----:B------:R-:W-:Y:S02]  /*b220*/  ULDC UR8, c[0x0][0x608] ;  /* 0x0001820000087ab9 */ /* 0x000fe40000000800 */
[--C-:B------:R-:W-:Y:S01]  /*b230*/  SHF.R.U64 R15, R12, UR8, R3.reuse ;  /* 0x000000080c0f7c19 */ /* 0x100fe20008001203 */
[----:B------:R1:W2:Y:S01]  /*b240*/  F2I.U32.TRUNC.NTZ R20, R4 ;  /* 0x0000000400147305 */ /* 0x0002a2000020f000 */
[----:B------:R-:W-:Y:S01]  /*b250*/  SHF.R.U32.HI R2, RZ, UR8, R3 ;  /* 0x00000008ff027c19 */ /* 0x000fe20008011603 */
[----:B------:R-:W-:-:S03]  /*b260*/  ULDC UR8, c[0x0][0x658] ;  /* 0x0001960000087ab9 */ /* 0x000fc60000000800 */
[--C-:B------:R-:W-:Y:S02]  /*b270*/  SHF.R.U64 R13, R15, UR8, R2.reuse ;  /* 0x000000080f0d7c19 */ /* 0x100fe40008001202 */
[----:B------:R-:W-:-:S03]  /*b280*/  SHF.R.U32.HI R19, RZ, UR8, R2 ;  /* 0x00000008ff137c19 */ /* 0x000fc60008011602 */
[----:B------:R-:W-:Y:S02]  /*b290*/  IMAD.MOV.U32 R2, RZ, RZ, R13 ;  /* 0x000000ffff027224 */ /* 0x000fe400078e000d */
[----:B------:R-:W-:Y:S01]  /*b2a0*/  IMAD.MOV.U32 R3, RZ, RZ, R19 ;  /* 0x000000ffff037224 */ /* 0x000fe200078e0013 */
[----:B-1----:R-:W-:Y:S06]  /*b2b0*/  @!P1 BRA `(.L_x_306) ;  /* 0x0000000000289947 */ /* 0x002fec0003800000 */
        /* <DEDUP_REMOVED lines=10> */
.L_x_306:
[----:B------:R-:W1:Y:S01]  /*b360*/  LDC R4, c[0x0][0x65c] ;  /* 0x00019700ff047b82 */ /* 0x000e620000000800 */
[----:B------:R-:W-:Y:S01]  /*b370*/  ULDC UR8, c[0x0][0x648] ;  /* 0x0001920000087ab9 */ /* 0x000fe20000000800 */
[----:B------:R-:W-:Y:S01]  /*b380*/  LOP3.LUT R15, R15, UR13, RZ, 0xc0, !PT ;  /* 0x0000000d0f0f7c12 */ /* 0x000fe2000f8ec0ff */
[----:B--2---:R-:W-:Y:S01]  /*b390*/  IMAD.MOV R20, RZ, RZ, -R20 ;  /* 0x000000ffff147224 */ /* 0x004fe200078e0a14 */
[----:B------:R-:W-:Y:S01]  /*b3a0*/  SHF.R.U64 R2, R2, UR8, R3 ;  /* 0x0000000802027c19 */ /* 0x000fe20008001203 */
[----:B------:R-:W-:Y:S01]  /*b3b0*/  ULDC UR8, c[0x0][0x638] ;  /* 0x00018e0000087ab9 */ /* 0x000fe20000000800 */
[----:B------:R-:W-:Y:S01]  /*b3c0*/  LOP3.LUT R12, R12, UR4, RZ, 0xc0, !PT ;  /* 0x000000040c0c7c12 */ /* 0x000fe2000f8ec0ff */
[----:B------:R-:W-:Y:S01]  /*b3d0*/  ULDC UR9, c[0x0][0x610] ;  /* 0x0001840000097ab9 */ /* 0x000fe20000000800 */
[----:B------:R-:W-:Y:S01]  /*b3e0*/  IMAD.MOV.U32 R3, RZ, RZ, 0x1 ;  /* 0x00000001ff037424 */ /* 0x000fe200078e00ff */
[----:B-1----:R-:W-:Y:S01]  /*b3f0*/  ISETP.NE.AND P1, PT, R4, 0x1, PT ;  /* 0x000000010400780c */ /* 0x002fe20003f25270 */
[----:B------:R-:W-:-:S02]  /*b400*/  IMAD.MOV R4, RZ, RZ, -R2 ;  /* 0x000000ffff047224 */ /* 0x000fc400078e0a02 */
[----:B------:R-:W-:Y:S02]  /*b410*/  IMAD R2, R2, UR5, R15 ;  /* 0x0000000502027c24 */ /* 0x000fe4000f8e020f */
[----:B------:R-:W-:Y:S01]  /*b420*/  IMAD R13, R4, UR8, R13 ;  /* 0x00000008040d7c24 */ /* 0x000fe2000f8e020d */
[----:B------:R-:W-:-:S07]  /*b430*/  ULDC UR8, c[0x0][0x600] ;  /* 0x0001800000087ab9 */ /* 0x000fce0000000800 */
[----:B0-----:R-:W-:-:S04]  /*b440*/  @P1 IMAD R11, R14, R20, R9 ;  /* 0x000000140e0b1224 */ /* 0x001fc800078e0209 */
[----:B------:R-:W-:Y:S02]  /*b450*/  IMAD R11, R2, UR9, R11 ;  /* 0x00000009020b7c24 */ /* 0x000fe4000f8e020b */
[----:B------:R-:W-:-:S05]  /*b460*/  IMAD R2, R13, UR8, R12 ;  /* 0x000000080d027c24 */ /* 0x000fca000f8e020c */
[----:B------:R-:W-:Y:S02]  /*b470*/  SEL R22, R2, R11, !P1 ;  /* 0x0000000b02167207 */ /* 0x000fe40004800000 */
[----:B------:R-:W-:Y:S01]  /*b480*/  SEL R19, R11, R2, !P1 ;  /* 0x000000020b137207 */ /* 0x000fe20004800000 */
[----:B------:R-:W-:-:S07]  /*b490*/  IMAD.MOV.U32 R2, RZ, RZ, R10 ;  /* 0x000000ffff027224 */ /* 0x000fce00078e000a */
.L_x_304:
[----:B------:R-:W-:Y:S05]  /*b4a0*/  BSYNC B1 ;  /* 0x0000000000017941 */ /* 0x000fea0003800000 */
.L_x_303:
[----:B------:R-:W-:-:S13]  /*b4b0*/  LOP3.LUT P1, RZ, R3, 0xff, RZ, 0xc0, !PT ;  /* 0x000000ff03ff7812 */ /* 0x000fda000782c0ff */
[----:B------:R-:W-:Y:S05]  /*b4c0*/  @P1 BRA `(.L_x_307) ;  /* 0xfffffff400181947 */ /* 0x000fea000383ffff */
[----:B------:R-:W-:Y:S05]  /*b4d0*/  BSYNC B0 ;  /* 0x0000000000007941 */ /* 0x000fea0003800000 */
.L_x_295:
[----:B------:R-:W-:-:S03]  /*b4e0*/  UMOV UR8, 0xffffffff ;  /* 0xffffffff00087882 */ /* 0x000fc60000000000 */
[----:B------:R-:W-:Y:S05]  /*b4f0*/  BRA.DIV UR8, `(.L_x_308) ;  /* 0x0000000608647947 */ /* 0x000fea000b800000 */
[----:B------:R-:W-:-:S13]  /*b500*/  ELECT P6, URZ, PT ;  /* 0x00000000003f782f */ /* 0x000fda00038c0000 */
.L_x_325:
[----:B------:R-:W-:Y:S04]  /*b510*/  BSSY B0, `(.L_x_309) ;  /* 0x0000034000007945 */ /* 0x000fe80003800000 */
[----:B------:R-:W-:Y:S05]  /*b520*/  @!P6 BRA `(.L_x_310) ;  /* 0x0000000000c8e947 */ /* 0x000fea0003800000 */
[----:B------:R-:W-:-:S04]  /*b530*/  LOP3.LUT R16, R16, 0x2, RZ, 0xfc, !PT ;  /* 0x0000000210107812 */ /* 0x000fc800078efcff */
[----:B------:R-:W-:-:S13]  /*b540*/  ISETP.NE.AND P0, PT, R16, 0x3, PT ;  /* 0x000000031000780c */ /* 0x000fda0003f05270 */
[----:B------:R-:W-:Y:S05]  /*b550*/  @!P0 BRA `(.L_x_311) ;  /* 0x0000000000048947 */ /* 0x000fea0003800000 */
[----:B------:R-:W-:Y:S01]  /*b560*/  BPT.TRAP 0x1 ;  /* 0x000000040000795c */ /* 0x000fe20000300000 */
.L_x_311:
[----:B------:R-:W0:Y:S01]  /*b570*/  S2R R3, SR_CgaCtaId ;  /* 0x0000000000037919 */ /* 0x000e220000008800 */
[----:B------:R-:W-:Y:S02]  /*b580*/  MOV R2, 0x400 ;  /* 0x0000040000027802 */ /* 0x000fe40000000f00 */
[----:B------:R-:W-:Y:S02]  /*b590*/  SHF.L.U32 R4, R0, 0x1f, RZ ;  /* 0x0000001f00047819 */ /* 0x000fe400000006ff */
[----:B0-----:R-:W-:-:S05]  /*b5a0*/  LEA R2, R3, R2, 0x18 ;  /* 0x0000000203027211 */ /* 0x001fca00078ec0ff */
[----:B------:R-:W-:-:S04]  /*b5b0*/  VIADD R2, R2, 0x28 ;  /* 0x0000002802027836 */ /* 0x000fc80000000000 */
[C---:B------:R-:W-:Y:S02]  /*b5c0*/  IMAD R9, R7.reuse, 0x8, R2 ;  /* 0x0000000807097824 */ /* 0x040fe400078e0202 */
[----:B------:R-:W-:Y:S02]  /*b5d0*/  VIADD R7, R7, 0x1 ;  /* 0x0000000107077836 */ /* 0x000fe40000000000 */
[----:B------:R-:W0:Y:S03]  /*b5e0*/  SYNCS.PHASECHK.TRANS64.TRYWAIT P0, [R9+URZ], R4 ;  /* 0x00000004090075a7 */ /* 0x000e26000800017f */
[----:B------:R-:W-:-:S04]  /*b5f0*/  ISETP.NE.AND P1, PT, R7, 0x5, PT ;  /* 0x000000050700780c */ /* 0x000fc80003f25270 */
[----:B------:R-:W-:Y:S02]  /*b600*/  SEL R3, RZ, 0x1, P1 ;  /* 0x00000001ff037807 */ /* 0x000fe40000800000 */
[----:B------:R-:W-:Y:S02]  /*b610*/  SEL R7, R7, RZ, P1 ;  /* 0x000000ff07077207 */ /* 0x000fe40000800000 */
[----:B------:R-:W-:-:S03]  /*b620*/  LOP3.LUT R6, R0, R3, RZ, 0x3c, !PT ;  /* 0x0000000300067212 */ /* 0x000fc600078e3cff */
[----:B------:R-:W-:Y:S01]  /*b630*/  IMAD R8, R7, 0x8, R2 ;  /* 0x0000000807087824 */ /* 0x000fe200078e0202 */
[----:B------:R-:W-:Y:S01]  /*b640*/  SHF.L.U32 R5, R6, 0x1f, RZ ;  /* 0x0000001f06057819 */ /* 0x000fe200000006ff */
[----:B0-----:R-:W-:Y:S06]  /*b650*/  @!P0 BRA `(.L_x_312) ;  /* 0x00000004002c8947 */ /* 0x001fec0003800000 */
.L_x_326:
[----:B------:R-:W1:Y:S01]  /*b660*/  SYNCS.PHASECHK.TRANS64.TRYWAIT P0, [R8+URZ], R5 ;  /* 0x00000005080075a7 */ /* 0x000e62000800017f */
[----:B------:R-:W-:-:S05]  /*b670*/  VIADD R0, R7, 0x1 ;  /* 0x0000000107007836 */ /* 0x000fca0000000000 */
[----:B------:R-:W-:-:S04]  /*b680*/  ISETP.NE.AND P1, PT, R0, 0x5, PT ;  /* 0x000000050000780c */ /* 0x000fc80003f25270 */
[----:B------:R-:W-:Y:S02]  /*b690*/  SEL R3, RZ, 0x1, P1 ;  /* 0x00000001ff037807 */ /* 0x000fe40000800000 */
[----:B------:R-:W-:Y:S02]  /*b6a0*/  SEL R7, R0, RZ, P1 ;  /* 0x000000ff00077207 */ /* 0x000fe40000800000 */
[----:B------:R-:W-:-:S03]  /*b6b0*/  LOP3.LUT R6, R6, R3, RZ, 0x3c, !PT ;  /* 0x0000000306067212 */ /* 0x000fc600078e3cff */
[----:B0-----:R-:W-:Y:S01]  /*b6c0*/  IMAD R9, R7, 0x8, R2 ;  /* 0x0000000807097824 */ /* 0x001fe200078e0202 */
[----:B------:R-:W-:Y:S01]  /*b6d0*/  SHF.L.U32 R4, R6, 0x1f, RZ ;  /* 0x0000001f06047819 */ /* 0x000fe200000006ff */
[----:B-1----:R-:W-:Y:S06]  /*b6e0*/  @!P0 BRA `(.L_x_313) ;  /* 0x00000004001c8947 */ /* 0x002fec0003800000 */
.L_x_327:
[----:B------:R-:W1:Y:S01]  /*b6f0*/  SYNCS.PHASECHK.TRANS64.TRYWAIT P0, [R9+URZ], R4 ;  /* 0x00000004090075a7 */ /* 0x000e62000800017f */
[----:B------:R-:W-:-:S05]  /*b700*/  VIADD R0, R7, 0x1 ;  /* 0x0000000107007836 */ /* 0x000fca0000000000 */
[----:B------:R-:W-:-:S04]  /*b710*/  ISETP.NE.AND P1, PT, R0, 0x5, PT ;  /* 0x000000050000780c */ /* 0x000fc80003f25270 */
[----:B------:R-:W-:Y:S02]  /*b720*/  SEL R3, RZ, 0x1, P1 ;  /* 0x00000001ff037807 */ /* 0x000fe40000800000 */
[----:B------:R-:W-:Y:S02]  /*b730*/  SEL R7, R0, RZ, P1 ;  /* 0x000000ff00077207 */ /* 0x000fe40000800000 */
[----:B------:R-:W-:-:S03]  /*b740*/  LOP3.LUT R11, R6, R3, RZ, 0x3c, !PT ;  /* 0x00000003060b7212 */ /* 0x000fc600078e3cff */
[----:B------:R-:W-:Y:S01]  /*b750*/  IMAD R6, R7, 0x8, R2 ;  /* 0x0000000807067824 */ /* 0x000fe200078e0202 */
[----:B0-----:R-:W-:Y:S01]  /*b760*/  SHF.L.U32 R5, R11, 0x1f, RZ ;  /* 0x0000001f0b057819 */ /* 0x001fe200000006ff */
[----:B-1----:R-:W-:Y:S06]  /*b770*/  @!P0 BRA `(.L_x_314) ;  /* 0x00000004000c8947 */ /* 0x002fec0003800000 */
.L_x_328:
[----:B------:R-:W1:Y:S01]  /*b780*/  SYNCS.PHASECHK.TRANS64.TRYWAIT P0, [R6+URZ], R5 ;  /* 0x00000005060075a7 */ /* 0x000e62000800017f */
[----:B------:R-:W-:-:S05]  /*b790*/  VIADD R0, R7, 0x1 ;  /* 0x0000000107007836 */ /* 0x000fca0000000000 */
[----:B------:R-:W-:-:S04]  /*b7a0*/  ISETP.NE.AND P1, PT, R0, 0x5, PT ;  /* 0x000000050000780c */ /* 0x000fc80003f25270 */
[----:B0-----:R-:W-:Y:S02]  /*b7b0*/  SEL R4, RZ, 0x1, P1 ;  /* 0x00000001ff047807 */ /* 0x001fe40000800000 */
[----:B------:R-:W-:Y:S02]  /*b7c0*/  SEL R3, R0, RZ, P1 ;  /* 0x000000ff00037207 */ /* 0x000fe40000800000 */
[----:B------:R-:W-:Y:S01]  /*b7d0*/  LOP3.LUT R0, R11, R4, RZ, 0x3c, !PT ;  /* 0x000000040b007212 */ /* 0x000fe200078e3cff */
[----:B-1----:R-:W-:Y:S06]  /*b7e0*/  @!P0 BRA `(.L_x_315) ;  /* 0x0000000400048947 */ /* 0x002fec0003800000 */
.L_x_329:
[----:B------:R-:W-:Y:S01]  /*b7f0*/  IMAD R3, R3, 0x8, R2 ;  /* 0x0000000803037824 */ /* 0x000fe200078e0202 */
[----:B------:R-:W-:-:S07]  /*b800*/  SHF.L.U32 R0, R0, 0x1f, RZ ;  /* 0x0000001f00007819 */ /* 0x000fce00000006ff */
.L_x_316:
[----:B-1----:R1:W2:Y:S02]  /*b810*/  SYNCS.PHASECHK.TRANS64.TRYWAIT P0, [R3+URZ], R0 ;  /* 0x00000000030075a7 */ /* 0x0022a4000800017f */
[----:B--2---:R-:W-:Y:S05]  /*b820*/  @!P0 NANOSLEEP.SYNCS 0x989680 ;  /* 0x009896800000895d */ /* 0x004fea0003900000 */
[----:B------:R-:W2:Y:S02]  /*b830*/  @!P0 SYNCS.PHASECHK.TRANS64 P0, [R3+URZ], R0 ;  /* 0x00000000030085a7 */ /* 0x000ea4000800007f */
[----:B--2---:R-:W-:Y:S05]  /*b840*/  @!P0 BRA `(.L_x_316) ;  /* 0xfffffffc00f08947 */ /* 0x004fea000383ffff */
.L_x_310:
[----:B------:R-:W-:Y:S05]  /*b850*/  BSYNC B0 ;  /* 0x0000000000007941 */ /* 0x000fea0003800000 */
.L_x_309:
[----:B------:R-:W-:Y:S05]  /*b860*/  EXIT ;  /* 0x000000000000794d */ /* 0x000fea0003800000 */
.L_x_19:
[----:B-1----:R1:W2:Y:S02]  /*b870*/  SYNCS.PHASECHK.TRANS64.TRYWAIT P0, [R161+URZ], R0 ;  /* 0x00000000a10075a7 */ /* 0x0022a4000800017f */
[----:B--2---:R-:W-:Y:S05]  /*b880*/  @!P0 NANOSLEEP.SYNCS 0x989680 ;  /* 0x009896800000895d */ /* 0x004fea0003900000 */
[----:B------:R-:W2:Y:S02]  /*b890*/  @!P0 SYNCS.PHASECHK.TRANS64 P0, [R161+URZ], R0 ;  /* 0x00000000a10085a7 */ /* 0x000ea4000800007f */
[----:B--2---:R-:W-:Y:S05]  /*b8a0*/  @!P0 BRA `(.L_x_19) ;  /* 0xfffffffc00f08947 */ /* 0x004fea000383ffff */
[----:B------:R-:W-:Y:S05]  /*b8b0*/  BRA `(.L_x_317) ;  /* 0xffffff5c00987947 */ /* 0x000fea000383ffff */
.L_x_24:
[----:B--2---:R2:W3:Y:S02]  /*b8c0*/  SYNCS.PHASECHK.TRANS64.TRYWAIT P1, [R3+URZ], R0 ;  /* 0x00000000030075a7 */ /* 0x0044e4000802017f */
[----:B---3--:R-:W-:Y:S05]  /*b8d0*/  @!P1 NANOSLEEP.SYNCS 0x989680 ;  /* 0x009896800000995d */ /* 0x008fea0003900000 */
[----:B------:R-:W3:Y:S02]  /*b8e0*/  @!P1 SYNCS.PHASECHK.TRANS64 P1, [R3+URZ], R0 ;  /* 0x00000000030095a7 */ /* 0x000ee4000802007f */
[----:B---3--:R-:W-:Y:S05]  /*b8f0*/  @!P1 BRA `(.L_x_24) ;  /* 0xfffffffc00f09947 */ /* 0x008fea000383ffff */
[----:B------:R-:W-:Y:S05]  /*b900*/  BRA `(.L_x_23) ;  /* 0xffffff6000047947 */ /* 0x000fea000383ffff */
.L_x_29:
[----:B--2---:R-:W-:-:S04]  /*b910*/  IMAD.U32 R5, RZ, RZ, UR4 ;  /* 0x00000004ff057e24 */ /* 0x004fc8000f8e00ff */
[----:B------:R2:W3:Y:S03]  /*b920*/  SYNCS.PHASECHK.TRANS64.TRYWAIT P1, [R5+URZ], R4 ;  /* 0x00000004050075a7 */ /* 0x0004e6000802017f */
[----:B---3--:R-:W-:Y:S05]  /*b930*/  @!P1 NANOSLEEP.SYNCS 0x989680 ;  /* 0x009896800000995d */ /* 0x008fea0003900000 */
[----:B------:R-:W3:Y:S02]  /*b940*/  @!P1 SYNCS.PHASECHK.TRANS64 P1, [R5+URZ], R4 ;  /* 0x00000004050095a7 */ /* 0x000ee4000802007f */
[----:B---3--:R-:W-:Y:S05]  /*b950*/  @!P1 BRA `(.L_x_29) ;  /* 0xfffffffc00ec9947 */ /* 0x008fea000383ffff */
[----:B------:R-:W-:Y:S05]  /*b960*/  BRA `(.L_x_28) ;  /* 0xffffff6000e07947 */ /* 0x000fea000383ffff */
.L_x_35:
[----:B-1----:R1:W2:Y:S02]  /*b970*/  SYNCS.PHASECHK.TRANS64.TRYWAIT P0, [R161+URZ+0x10], R0 ;  /* 0x00001000a10075a7 */ /* 0x0022a4000800017f */
[----:B--2---:R-:W-:Y:S05]  /*b980*/  @!P0 NANOSLEEP.SYNCS 0x989680 ;  /* 0x009896800000895d */ /* 0x004fea0003900000 */
[----:B------:R-:W2:Y:S02]  /*b990*/  @!P0 SYNCS.PHASECHK.TRANS64 P0, [R161+URZ+0x10], R0 ;  /* 0x00001000a10085a7 */ /* 0x000ea4000800007f */
[----:B--2---:R-:W-:Y:S05]  /*b9a0*/  @!P0 BRA `(.L_x_35) ;  /* 0xfffffffc00f08947 */ /* 0x004fea000383ffff */
[----:B------:R-:W-:Y:S05]  /*b9b0*/  BRA `(.L_x_318) ;  /* 0xffffff6800387947 */ /* 0x000fea000383ffff */
.L_x_296:
[----:B------:R-:W-:Y:S01]  /*b9c0*/  BSSY B1, `(.L_x_319) ;  /* 0x0000006000017945 */ /* 0x000fe20003800000 */
[----:B------:R-:W-:-:S07]  /*b9d0*/  IMAD.MOV.U32 R15, RZ, RZ, -0x1 ;  /* 0xffffffffff0f7424 */ /* 0x000fce00078e00ff */
[----:B-----5:R-:W-:Y:S05]  /*b9e0*/  WARPSYNC.COLLECTIVE R15, `(.L_x_320) ;  /* 0x000000000f0c7348 */ /* 0x020fea0003c00000 */
[----:B------:R-:W-:Y:S02]  /*b9f0*/  ELECT P6, UR62, PT ;  /* 0x00000000003e782f */ /* 0x000fe400038c0000 */
[----:B------:R-:W-:Y:S01]  /*ba00*/  MOV R14, UR62 ;  /* 0x0000003e000e7c02 */ /* 0x000fe20008000f00 */
[----:B-----5:R-:W-:Y:S10]  /*ba10*/  ENDCOLLECTIVE ;  /* 0x000000000000791b */ /* 0x020ff40003800000 */
.L_x_320:
[----:B------:R-:W-:Y:S05]  /*ba20*/  BSYNC B1 ;  /* 0x0000000000017941 */ /* 0x000fea0003800000 */
.L_x_319:
[----:B------:R-:W-:Y:S05]  /*ba30*/  BRA `(.L_x_321) ;  /* 0xffffffec00c87947 */ /* 0x000fea000383ffff */
.L_x_299:
[----:B0-----:R0:W1:Y:S02]  /*ba40*/  SYNCS.PHASECHK.TRANS64.TRYWAIT P1, [R10+URZ+0x28], R5 ;  /* 0x000028050a0075a7 */ /* 0x001064000802017f */
[----:B-1----:R-:W-:Y:S05]  /*ba50*/  @!P1 NANOSLEEP.SYNCS 0x989680 ;  /* 0x009896800000995d */ /* 0x002fea0003900000 */
[----:B------:R-:W1:Y:S02]  /*ba60*/  @!P1 SYNCS.PHASECHK.TRANS64 P1, [R10+URZ+0x28], R5 ;  /* 0x000028050a0095a7 */ /* 0x000e64000802007f */
[----:B-1----:R-:W-:Y:S05]  /*ba70*/  @!P1 BRA `(.L_x_299) ;  /* 0xfffffffc00f09947 */ /* 0x002fea000383ffff */
[----:B------:R-:W-:Y:S05]  /*ba80*/  BRA `(.L_x_322) ;  /* 0xfffffff000007947 */ /* 0x000fea000383ffff */
.L_x_308:
[----:B------:R-:W-:Y:S01]  /*ba90*/  BSSY B0, `(.L_x_323) ;  /* 0x0000006000007945 */ /* 0x000fe20003800000 */
[----:B------:R-:W-:-:S07]  /*baa0*/  IMAD.MOV.U32 R15, RZ, RZ, -0x1 ;  /* 0xffffffffff0f7424 */ /* 0x000fce00078e00ff */
[----:B-----5:R-:W-:Y:S05]  /*bab0*/  WARPSYNC.COLLECTIVE R15, `(.L_x_324) ;  /* 0x000000000f0c7348 */ /* 0x020fea0003c00000 */
[----:B------:R-:W-:Y:S02]  /*bac0*/  ELECT P6, UR62, PT ;  /* 0x00000000003e782f */ /* 0x000fe400038c0000 */
[----:B------:R-:W-:Y:S01]  /*bad0*/  MOV R14, UR62 ;  /* 0x0000003e000e7c02 */ /* 0x000fe20008000f00 */
[----:B-----5:R-:W-:Y:S10]  /*bae0*/  ENDCOLLECTIVE ;  /* 0x000000000000791b */ /* 0x020ff40003800000 */
.L_x_324:
[----:B------:R-:W-:Y:S05]  /*baf0*/  BSYNC B0 ;  /* 0x0000000000007941 */ /* 0x000fea0003800000 */
.L_x_323:
[----:B------:R-:W-:Y:S05]  /*bb00*/  BRA `(.L_x_325) ;  /* 0xfffffff800807947 */ /* 0x000fea000383ffff */
.L_x_312:
[----:B0-----:R0:W1:Y:S02]  /*bb10*/  SYNCS.PHASECHK.TRANS64.TRYWAIT P0, [R9+URZ], R4 ;  /* 0x00000004090075a7 */ /* 0x001064000800017f */
[----:B-1----:R-:W-:Y:S05]  /*bb20*/  @!P0 NANOSLEEP.SYNCS 0x989680 ;  /* 0x009896800000895d */ /* 0x002fea0003900000 */
[----:B------:R-:W1:Y:S02]  /*bb30*/  @!P0 SYNCS.PHASECHK.TRANS64 P0, [R9+URZ], R4 ;  /* 0x00000004090085a7 */ /* 0x000e64000800007f */
[----:B-1----:R-:W-:Y:S05]  /*bb40*/  @!P0 BRA `(.L_x_312) ;  /* 0xfffffffc00f08947 */ /* 0x002fea000383ffff */
[----:B------:R-:W-:Y:S05]  /*bb50*/  BRA `(.L_x_326) ;  /* 0xfffffff800c07947 */ /* 0x000fea000383ffff */
.L_x_313:
[----:B0-----:R0:W1:Y:S02]  /*bb60*/  SYNCS.PHASECHK.TRANS64.TRYWAIT P0, [R8+URZ], R5 ;  /* 0x00000005080075a7 */ /* 0x001064000800017f */
[----:B-1----:R-:W-:Y:S05]  /*bb70*/  @!P0 NANOSLEEP.SYNCS 0x989680 ;  /* 0x009896800000895d */ /* 0x002fea0003900000 */
[----:B------:R-:W1:Y:S02]  /*bb80*/  @!P0 SYNCS.PHASECHK.TRANS64 P0, [R8+URZ], R5 ;  /* 0x00000005080085a7 */ /* 0x000e64000800007f */
[----:B-1----:R-:W-:Y:S05]  /*bb90*/  @!P0 BRA `(.L_x_313) ;  /* 0xfffffffc00f08947 */ /* 0x002fea000383ffff */
[----:B------:R-:W-:Y:S05]  /*bba0*/  BRA `(.L_x_327) ;  /* 0xfffffff800d07947 */ /* 0x000fea000383ffff */
.L_x_314:
[----:B0-----:R0:W1:Y:S02]  /*bbb0*/  SYNCS.PHASECHK.TRANS64.TRYWAIT P0, [R9+URZ], R4 ;  /* 0x00000004090075a7 */ /* 0x001064000800017f */
[----:B-1----:R-:W-:Y:S05]  /*bbc0*/  @!P0 NANOSLEEP.SYNCS 0x989680 ;  /* 0x009896800000895d */ /* 0x002fea0003900000 */
[----:B------:R-:W1:Y:S02]  /*bbd0*/  @!P0 SYNCS.PHASECHK.TRANS64 P0, [R9+URZ], R4 ;  /* 0x00000004090085a7 */ /* 0x000e64000800007f */
[----:B-1----:R-:W-:Y:S05]  /*bbe0*/  @!P0 BRA `(.L_x_314) ;  /* 0xfffffffc00f08947 */ /* 0x002fea000383ffff */
[----:B------:R-:W-:Y:S05]  /*bbf0*/  BRA `(.L_x_328) ;  /* 0xfffffff800e07947 */ /* 0x000fea000383ffff */
.L_x_315:
[----:B0-----:R0:W1:Y:S02]  /*bc00*/  SYNCS.PHASECHK.TRANS64.TRYWAIT P0, [R6+URZ], R5 ;  /* 0x00000005060075a7 */ /* 0x001064000800017f */
[----:B-1----:R-:W-:Y:S05]  /*bc10*/  @!P0 NANOSLEEP.SYNCS 0x989680 ;  /* 0x009896800000895d */ /* 0x002fea0003900000 */
[----:B------:R-:W1:Y:S02]  /*bc20*/  @!P0 SYNCS.PHASECHK.TRANS64 P0, [R6+URZ], R5 ;  /* 0x00000005060085a7 */ /* 0x000e64000800007f */
[----:B-1----:R-:W-:Y:S05]  /*bc30*/  @!P0 BRA `(.L_x_315) ;  /* 0xfffffffc00f08947 */ /* 0x002fea000383ffff */
[----:B------:R-:W-:Y:S05]  /*bc40*/  BRA `(.L_x_329) ;  /* 0xfffffff800e87947 */ /* 0x000fea000383ffff */
.L_x_330:
[----:B------:R-:W-:-:S00]  /*bc50*/  BRA `(.L_x_330) ;  /* 0xfffffffc00fc7947 */ /* 0x000fc0000383ffff */
[----:B------:R-:W-:-:S00]  /*bc60*/  NOP ;  /* 0x0000000000007918 */ /* 0x000fc00000000000 */
        /* <DEDUP_REMOVED lines=9> */
.L_x_331:


//--------------------- .nv.global.init           --------------------------
	.section	.nv.global.init,"aw",@progbits
.nv.global.init:
	.type		$str$22,@object
	.size		$str$22,($str$23 - $str$22)
$str$22:
        /*0000*/ 	.byte	0x6b, 0x5f, 0x74, 0x69, 0x6c, 0x65, 0x5f, 0x63, 0x6f, 0x75, 0x6e, 0x74, 0x20, 0x3e, 0x3d, 0x20
        /*0010*/ 	.byte	0x31, 0x00
	.type		$str$23,@object
	.size		$str$23,(__unnamed_1 - $str$23)
$str$23:
        /*0012*/ 	.byte	0x2f, 0x74, 0x6d, 0x70, 0x2f, 0x63, 0x75, 0x74, 0x6c, 0x61, 0x73, 0x73, 0x5f, 0x73, 0x77, 0x65
        /*0022*/ 	.byte	0x65, 0x70, 0x5f, 0x73, 0x72, 0x63, 0x2f, 0x69, 0x6e, 0x63, 0x6c, 0x75, 0x64, 0x65, 0x2f, 0x63
        /*0032*/ 	.byte	0x75, 0x74, 0x6c, 0x61, 0x73, 0x73, 0x2f, 0x67, 0x65, 0x6d, 0x6d, 0x2f, 0x63, 0x6f, 0x6c, 0x6c
        /*0042*/ 	.byte	0x65, 0x63, 0x74, 0x69, 0x76, 0x65, 0x2f, 0x73, 0x6d, 0x39, 0x30, 0x5f, 0x6d, 0x6d, 0x61, 0x5f
        /*0052*/ 	.byte	0x74, 0x6d, 0x61, 0x5f, 0x67, 0x6d, 0x6d, 0x61, 0x5f, 0x73, 0x73, 0x5f, 0x77, 0x61, 0x72, 0x70
        /*0062*/ 	.byte	0x73, 0x70, 0x65, 0x63, 0x69, 0x61, 0x6c, 0x69, 0x7a, 0x65, 0x64, 0x2e, 0x68, 0x70, 0x70, 0x00
	.type		__unnamed_1,@object
	.size		__unnamed_1,(.L_0 - __unnamed_1)
__unnamed_1:
        /*0072*/ 	.byte	0x76, 0x6f, 0x69, 0x64, 0x20, 0x63, 0x75, 0x74, 0x6c, 0x61, 0x73, 0x73, 0x3a, 0x3a, 0x67, 0x65
        /* <DEDUP_REMOVED lines=178> */
.L_0:


//--------------------- .nv.shared._ZN7cutlass13device_kernelINS_4gemm6kernel13GemmUniversalIN4cute5tupleIJiiiiEEENS1_10collective13CollectiveMmaINS1_34MainloopSm90TmaGmmaWarpSpecializedILi5ENS5_IJNS4_1CILi4EEESB_NSA_ILi1EEEEEENS1_32KernelTmaWarpSpecializedPingpongEEENS5_IJNSA_ILi64EEENSA_ILi256EEENSA_ILi32EEEEEENS_10tfloat32_tENS5_IJlSC_lEEESK_SL_NS4_8TiledMMAINS4_8MMA_AtomIJNS4_4SM904GMMA30MMA_64x256x8_F32TF32TF32_SS_TNILNSP_7ScaleInE1ELSR_1EEEEEENS4_6LayoutINS5_IJSC_SC_SC_EEENS5_IJNSA_ILi0EEESW_SW_EEEEENS5_IJNS4_10UnderscoreESZ_SZ_EEEEENS4_23SM90_TMA_LOAD_MULTICASTENS4_14ComposedLayoutINS4_7SwizzleILi3ELi4ELi3EEENS4_18smem_ptr_flag_bitsILi32EEENSU_INS5_IJNSA_ILi8EEESI_EEENS5_IJSI_SC_EEEEEEEvNS4_8identityES12_S1C_vS1D_EENS_8epilogue10collective6detail29Sm90TmaWarpSpecializedAdapterINS1G_15DefaultEpilogueISK_SL_SL_NS1F_6thread17LinearCombinationISK_Li1EffLNS1K_9ScaleType4KindE0ELNS_15FloatRoundStyleE2ESK_EENS1_15EpilogueDefaultEEEEEvvEEEEvNT_6ParamsE --------------------------
	.section	.nv.shared._ZN7cutlass13device_kernelINS_4gemm6kernel13GemmUniversalIN4cute5tupleIJiiiiEEENS1_10collective13CollectiveMmaINS1_34MainloopSm90TmaGmmaWarpSpecializedILi5ENS5_IJNS4_1CILi4EEESB_NSA_ILi1EEEEEENS1_32KernelTmaWarpSpecializedPingpongEEENS5_IJNSA_ILi64EEENSA_ILi256EEENSA_ILi32EEEEEENS_10tfloat32_tENS5_IJlSC_lEEESK_SL_NS4_8TiledMMAINS4_8MMA_AtomIJNS4_4SM904GMMA30MMA_64x256x8_F32TF32TF32_SS_TNILNSP_7ScaleInE1ELSR_1EEEEEENS4_6LayoutINS5_IJSC_SC_SC_EEENS5_IJNSA_ILi0EEESW_SW_EEEEENS5_IJNS4_10UnderscoreESZ_SZ_EEEEENS4_23SM90_TMA_LOAD_MULTICASTENS4_14ComposedLayoutINS4_7SwizzleILi3ELi4ELi3EEENS4_18smem_ptr_flag_bitsILi32EEENSU_INS5_IJNSA_ILi8EEESI_EEENS5_IJSI_SC_EEEEEEEvNS4_8identityES12_S1C_vS1D_EENS_8epilogue10collective6detail29Sm90TmaWarpSpecializedAdapterINS1G_15DefaultEpilogueISK_SL_SL_NS1F_6thread17LinearCombinationISK_Li1EffLNS1K_9ScaleType4KindE0ELNS_15FloatRoundStyleE2ESK_EENS1_15EpilogueDefaultEEEEEvvEEEEvNT_6ParamsE,"aw",@nobits
	.sectionflags	@""
	.align	16
	.zero		1024


//--------------------- .nv.shared.reserved.0     --------------------------
	.section	.nv.shared.reserved.0,"aw",@nobits
	.weak		__nv_reservedSMEM_offset_0_alias
	.size		__nv_reservedSMEM_offset_0_alias, 0, 0
	.other		__nv_reservedSMEM_offset_0_alias,@"STO_CUDA_RESERVED_SHARED STV_DEFAULT"
__nv_reservedSMEM_offset_0_alias:
	.zero		0


//--------------------- .nv.global                --------------------------
	.section	.nv.global,"aw",@nobits
.nv.global:
	.type		_ZN40_INTERNAL_7d6904ac_4_k_cu_863272b6_222584cute1_E,@object
	.size		_ZN40_INTERNAL_7d6904ac_4_k_cu_863272b6_222584cute1_E,(_ZN40_INTERNAL_7d6904ac_4_k_cu_863272b6_222584cuda3std3__45__cpo6cbeginE - _ZN40_INTERNAL_7d6904ac_4_k_cu_863272b6_222584cute1_E)
_ZN40_INTERNAL_7d6904ac_4_k_cu_863272b6_222584cute1_E:
	.zero		1
	.type		_ZN40_INTERNAL_7d6904ac_4_k_cu_863272b6_222584cuda3std3__45__cpo6cbeginE,@object
	.size		_ZN40_INTERNAL_7d6904ac_4_k_cu_863272b6_222584cuda3std3__45__cpo6cbeginE,(_ZN40_INTERNAL_7d6904ac_4_k_cu_863272b6_222584cuda3std3__48in_placeE - _ZN40_INTERNAL_7d6904ac_4_k_cu_863272b6_222584cuda3std3__45__cpo6cbeginE)
_ZN40_INTERNAL_7d6904ac_4_k_cu_863272b6_222584cuda3std3__45__cpo6cbeginE:
	.zero		1
	.type		_ZN40_INTERNAL_7d6904ac_4_k_cu_863272b6_222584cuda3std3__48in_placeE,@object
	.size		_ZN40_INTERNAL_7d6904ac_4_k_cu_863272b6_222584cuda3std3__48in_placeE,(_ZN40_INTERNAL_7d6904ac_4_k_cu_863272b6_222584cuda3std6ranges3__45__cpo9iter_moveE - _ZN40_INTERNAL_7d6904ac_4_k_cu_863272b6_222584cuda3std3__48in_placeE)
_ZN40_INTERNAL_7d6904ac_4_k_cu_863272b6_222584cuda3std3__48in_placeE:
	.zero		1
	.type		_ZN40_INTERNAL_7d6904ac_4_k_cu_863272b6_222584cuda3std6ranges3__45__cpo9iter_moveE,@object
	.size		_ZN40_INTERNAL_7d6904ac_4_k_cu_863272b6_222584cuda3std6ranges3__45__cpo9iter_moveE,(_ZN40_INTERNAL_7d6904ac_4_k_cu_863272b6_222584cuda3std3__45__cpo5beginE - _ZN40_INTERNAL_7d6904ac_4_k_cu_863272b6_222584cuda3std6ranges3__45__cpo9iter_moveE)
_ZN40_INTERNAL_7d6904ac_4_k_cu_863272b6_222584cuda3std6ranges3__45__cpo9iter_moveE:
	.zero		1
	.type		_ZN40_INTERNAL_7d6904ac_4_k_cu_863272b6_222584cuda3std3__45__cpo5beginE,@object
	.size		_ZN40_INTERNAL_7d6904ac_4_k_cu_863272b6_222584cuda3std3__45__cpo5beginE,(_ZN40_INTERNAL_7d6904ac_4_k_cu_863272b6_222584cuda3std3__442_GLOBAL__N__7d6904ac_4_k_cu_863272b6_222586ignoreE - _ZN40_INTERNAL_7d6904ac_4_k_cu_863272b6_222584cuda3std3__45__cpo5beginE)
_ZN40_INTERNAL_7d6904ac_4_k_cu_863272b6_222584cuda3std3__45__cpo5beginE:
	.zero		1
	.type		_ZN40_INTERNAL_7d6904ac_4_k_cu_863272b6_222584cuda3std3__442_GLOBAL__N__7d6904ac_4_k_cu_863272b6_222586ignoreE,@object
	.size		_ZN40_INTERNAL_7d6904ac_4_k_cu_863272b6_222584cuda3std3__442_GLOBAL__N__7d6904ac_4_k_cu_863272b6_222586ignoreE,(_ZN40_INTERNAL_7d6904ac_4_k_cu_863272b6_222584cute7productE - _ZN40_INTERNAL_7d6904ac_4_k_cu_863272b6_222584cuda3std3__442_GLOBAL__N__7d6904ac_4_k_cu_863272b6_222586ignoreE)
_ZN40_INTERNAL_7d6904ac_4_k_cu_863272b6_222584cuda3std3__442_GLOBAL__N__7d6904ac_4_k_cu_863272b6_222586ignoreE:
	.zero		1
	.type		_ZN40_INTERNAL_7d6904ac_4_k_cu_863272b6_222584cute7productE,@object
	.size		_ZN40_INTERNAL_7d6904ac_4_k_cu_863272b6_222584cute7productE,(_ZN40_INTERNAL_7d6904ac_4_k_cu_863272b6_222584cuda3std3__45__cpo3endE - _ZN40_INTERNAL_7d6904ac_4_k_cu_863272b6_222584cute7productE)
_ZN40_INTERNAL_7d6904ac_4_k_cu_863272b6_222584cute7productE:
	.zero		1
	.type		_ZN40_INTERNAL_7d6904ac_4_k_cu_863272b6_222584cuda3std3__45__cpo3endE,@object
	.size		_ZN40_INTERNAL_7d6904ac_4_k_cu_863272b6_222584cuda3std3__45__cpo3endE,(_ZN40_INTERNAL_7d6904ac_4_k_cu_863272b6_222584cuda3std3__419piecewise_constructE - _ZN40_INTERNAL_7d6904ac_4_k_cu_863272b6_222584cuda3std3__45__cpo3endE)
_ZN40_INTERNAL_7d6904ac_4_k_cu_863272b6_222584cuda3std3__45__cpo3endE:
	.zero		1
	.type		_ZN40_INTERNAL_7d6904ac_4_k_cu_863272b6_222584cuda3std3__419piecewise_constructE,@object
	.size		_ZN40_INTERNAL_7d6904ac_4_k_cu_863272b6_222584cuda3std3__419piecewise_constructE,(_ZN40_INTERNAL_7d6904ac_4_k_cu_863272b6_222584cuda3std3__45__cpo4cendE - _ZN40_INTERNAL_7d6904ac_4_k_cu_863272b6_222584cuda3std3__419piecewise_constructE)
_ZN40_INTERNAL_7d6904ac_4_k_cu_863272b6_222584cuda3std3__419piecewise_constructE:
	.zero		1
	.type		_ZN40_INTERNAL_7d6904ac_4_k_cu_863272b6_222584cuda3std3__45__cpo4cendE,@object
	.size		_ZN40_INTERNAL_7d6904ac_4_k_cu_863272b6_222584cuda3std3__45__cpo4cendE,(_ZN40_INTERNAL_7d6904ac_4_k_cu_863272b6_222584cuda3std6ranges3__45__cpo4swapE - _ZN40_INTERNAL_7d6904ac_4_k_cu_863272b6_222584cuda3std3__45__cpo4cendE)
_ZN40_INTERNAL_7d6904ac_4_k_cu_863272b6_222584cuda3std3__45__cpo4cendE:
	.zero		1
	.type		_ZN40_INTERNAL_7d6904ac_4_k_cu_863272b6_222584cuda3std6ranges3__45__cpo4swapE,@object
	.size		_ZN40_INTERNAL_7d6904ac_4_k_cu_863272b6_222584cuda3std6ranges3__45__cpo4swapE,(.L_8 - _ZN40_INTERNAL_7d6904ac_4_k_cu_863272b6_222584cuda3std6ranges3__45__cpo4swapE)
_ZN40_INTERNAL_7d6904ac_4_k_cu_863272b6_222584cuda3std6ranges3__45__cpo4swapE:
	.zero		1
.L_8:


//--------------------- .nv.constant0._ZN7cutlass13device_kernelINS_4gemm6kernel13GemmUniversalIN4cute5tupleIJiiiiEEENS1_10collective13CollectiveMmaINS1_34MainloopSm90TmaGmmaWarpSpecializedILi5ENS5_IJNS4_1CILi4EEESB_NSA_ILi1EEEEEENS1_32KernelTmaWarpSpecializedPingpongEEENS5_IJNSA_ILi64EEENSA_ILi256EEENSA_ILi32EEEEEENS_10tfloat32_tENS5_IJlSC_lEEESK_SL_NS4_8TiledMMAINS4_8MMA_AtomIJNS4_4SM904GMMA30MMA_64x256x8_F32TF32TF32_SS_TNILNSP_7ScaleInE1ELSR_1EEEEEENS4_6LayoutINS5_IJSC_SC_SC_EEENS5_IJNSA_ILi0EEESW_SW_EEEEENS5_IJNS4_10UnderscoreESZ_SZ_EEEEENS4_23SM90_TMA_LOAD_MULTICASTENS4_14ComposedLayoutINS4_7SwizzleILi3ELi4ELi3EEENS4_18smem_ptr_flag_bitsILi32EEENSU_INS5_IJNSA_ILi8EEESI_EEENS5_IJSI_SC_EEEEEEEvNS4_8identityES12_S1C_vS1D_EENS_8epilogue10collective6detail29Sm90TmaWarpSpecializedAdapterINS1G_15DefaultEpilogueISK_SL_SL_NS1F_6thread17LinearCombinationISK_Li1EffLNS1K_9ScaleType4KindE0ELNS_15FloatRoundStyleE2ESK_EENS1_15EpilogueDefaultEEEEEvvEEEEvNT_6ParamsE --------------------------
	.section	.nv.constant0._ZN7cutlass13device_kernelINS_4gemm6kernel13GemmUniversalIN4cute5tupleIJiiiiEEENS1_10collective13CollectiveMmaINS1_34MainloopSm90TmaGmmaWarpSpecializedILi5ENS5_IJNS4_1CILi4EEESB_NSA_ILi1EEEEEENS1_32KernelTmaWarpSpecializedPingpongEEENS5_IJNSA_ILi64EEENSA_ILi256EEENSA_ILi32EEEEEENS_10tfloat32_tENS5_IJlSC_lEEESK_SL_NS4_8TiledMMAINS4_8MMA_AtomIJNS4_4SM904GMMA30MMA_64x256x8_F32TF32TF32_SS_TNILNSP_7ScaleInE1ELSR_1EEEEEENS4_6LayoutINS5_IJSC_SC_SC_EEENS5_IJNSA_ILi0EEESW_SW_EEEEENS5_IJNS4_10UnderscoreESZ_SZ_EEEEENS4_23SM90_TMA_LOAD_MULTICASTENS4_14ComposedLayoutINS4_7SwizzleILi3ELi4ELi3EEENS4_18smem_ptr_flag_bitsILi32EEENSU_INS5_IJNSA_ILi8EEESI_EEENS5_IJSI_SC_EEEEEEEvNS4_8identityES12_S1C_vS1D_EENS_8epilogue10collective6detail29Sm90TmaWarpSpecializedAdapterINS1G_15DefaultEpilogueISK_SL_SL_NS1F_6thread17LinearCombinationISK_Li1EffLNS1K_9ScaleType4KindE0ELNS_15FloatRoundStyleE2ESK_EENS1_15EpilogueDefaultEEEEEvvEEEEvNT_6ParamsE,"a",@progbits
	.sectionflags	@""
	.align	4
.nv.constant0._ZN7cutlass13device_kernelINS_4gemm6kernel13GemmUniversalIN4cute5tupleIJiiiiEEENS1_10collective13CollectiveMmaINS1_34MainloopSm90TmaGmmaWarpSpecializedILi5ENS5_IJNS4_1CILi4EEESB_NSA_ILi1EEEEEENS1_32KernelTmaWarpSpecializedPingpongEEENS5_IJNSA_ILi64EEENSA_ILi256EEENSA_ILi32EEEEEENS_10tfloat32_tENS5_IJlSC_lEEESK_SL_NS4_8TiledMMAINS4_8MMA_AtomIJNS4_4SM904GMMA30MMA_64x256x8_F32TF32TF32_SS_TNILNSP_7ScaleInE1ELSR_1EEEEEENS4_6LayoutINS5_IJSC_SC_SC_EEENS5_IJNSA_ILi0EEESW_SW_EEEEENS5_IJNS4_10UnderscoreESZ_SZ_EEEEENS4_23SM90_TMA_LOAD_MULTICASTENS4_14ComposedLayoutINS4_7SwizzleILi3ELi4ELi3EEENS4_18smem_ptr_flag_bitsILi32EEENSU_INS5_IJNSA_ILi8EEESI_EEENS5_IJSI_SC_EEEEEEEvNS4_8identityES12_S1C_vS1D_EENS_8epilogue10collective6detail29Sm90TmaWarpSpecializedAdapterINS1G_15DefaultEpilogueISK_SL_SL_NS1F_6thread17LinearCombinationISK_Li1EffLNS1K_9ScaleType4KindE0ELNS_15FloatRoundStyleE2ESK_EENS1_15EpilogueDefaultEEEEEvvEEEEvNT_6ParamsE:
	.zero		1664


//--------------------- SYMBOLS --------------------------

	.type		.nv.reservedSmem.offset0,@object
	.size		.nv.reservedSmem.offset0,0x4
	.type		__assertfail,@function
